	.target	sm_100a

	.elftype	@"ET_EXEC"


//--------------------- .note.nv.tkinfo           --------------------------
	.section	.note.nv.tkinfo,"",@"SHT_NOTE"
	.sectionflags	@"SHF_NOTE_NV_TKINFO"
	.tkinfo
        /*0018*/ 	.word	0x00000002
        /*0030*/ 	.string	""
        /*0030*/ 	.string	"ptxas"
        /*0030*/ 	.string	"Cuda compilation tools, release 13.0, V13.0.88"
        /*0030*/ 	.string	"Build cuda_13.0.r13.0/compiler.36424714_0"
        /*0030*/ 	.string	"-arch sm_100a -m 64 "



//--------------------- .note.nv.cuinfo           --------------------------
	.section	.note.nv.cuinfo,"",@"SHT_NOTE"
	.sectionflags	@"SHF_NOTE_NV_CUINFO"
        /*0018*/ 	.short	0x0002
        /*001a*/ 	.short	0x0064
        /*001c*/ 	.short	0x0082
	.zero		2


//--------------------- .nv.info                  --------------------------
	.section	.nv.info,"",@"SHT_CUDA_INFO"
	.align	4


	//----- nvinfo : EIATTR_REGCOUNT
	.align		4
        /*0000*/ 	.byte	0x04, 0x2f
        /*0002*/ 	.short	(.L_19 - .L_18)
	.align		4
.L_18:
        /*0004*/ 	.word	index@(_ZN7cutlass13device_kernelINS_4gemm6kernel13GemmUniversalIN4cute5tupleIJiiiiEEENS1_10collective13CollectiveMmaINS1_35MainloopSm100TmaUmmaWarpSpecializedILi4ELi2ELi4ENS5_IJNS4_1CILi2EEENSA_ILi1EEESC_EEEEENS5_IJNSA_ILi64EEENSA_ILi128EEESF_EEENS_12float_e5m2_tENS5_IJlSC_lEEESI_SJ_NS4_8TiledMMAINS4_8MMA_AtomIJNS4_10MMA_TraitsINS4_19SM100_MMA_F8F6F4_SSEJSI_SI_fSF_SG_NS4_17integral_constantINS4_4UMMA5MajorELSQ_0EEESR_NSO_INSP_7ScaleInELSS_0EEEST_EEEEEENS4_6LayoutINS5_IJSC_SC_SC_EEENS5_IJNSA_ILi0EEESY_SY_EEEEENS5_IJNS4_10UnderscoreES11_S11_EEEEENS4_13SM90_TMA_LOADENS4_14ComposedLayoutINS4_7SwizzleILi2ELi4ELi3EEENS4_18smem_ptr_flag_bitsILi8EEENSW_INS5_IJNSA_ILi8EEESF_EEENS5_IJSF_SC_EEEEEEEvNS4_8identityENS4_23SM90_TMA_LOAD_MULTICASTES1E_vS1F_EENS_8epilogue10collective18CollectiveEpilogueINS1I_23Sm100TmaWarpSpecializedILi2ELi2ELi32ELb0ELb0EEEJSH_NS5_IJNSW_ISF_SC_EES1N_EEESI_SJ_SI_SJ_NS1I_6fusion15FusionCallbacksIS1M_NS1P_17LinearCombinationISI_fSI_fLNS_15FloatRoundStyleE2EEESH_S1O_JEEENS4_5SM1004TMEM4LOAD26SM100_TMEM_LOAD_16dp32b32xES14_S1E_NS4_39AutoVectorizingCopyWithAssumedAlignmentILi128EEENS4_14SM90_TMA_STOREES1E_S20_S20_EEEvvEEEEvNT_6ParamsE)
        /*0008*/ 	.word	0x00000072


	//----- nvinfo : EIATTR_FRAME_SIZE
	.align		4
.L_19:
        /*000c*/ 	.byte	0x04, 0x11
        /*000e*/ 	.short	(.L_21 - .L_20)
	.align		4
.L_20:
        /*0010*/ 	.word	index@($__internal_2_$__cuda_sm10x_tcgen05_guardrail_trap_unallocated_columns_being_dealloced)
        /*0014*/ 	.word	0x00000000


	//----- nvinfo : EIATTR_FRAME_SIZE
	.align		4
.L_21:
        /*0018*/ 	.byte	0x04, 0x11
        /*001a*/ 	.short	(.L_23 - .L_22)
	.align		4
.L_22:
        /*001c*/ 	.word	index@($__internal_1_$__cuda_sm10x_tcgen05_guardrail_trap_phase_invalid_during_alloc)
        /*0020*/ 	.word	0x00000000


	//----- nvinfo : EIATTR_FRAME_SIZE
	.align		4
.L_23:
        /*0024*/ 	.byte	0x04, 0x11
        /*0026*/ 	.short	(.L_25 - .L_24)
	.align		4
.L_24:
        /*0028*/ 	.word	index@($__internal_0_$__cuda_sm10x_tcgen05_guardrail_trap_col_being_dealloced_not_returned_by_alloc)
        /*002c*/ 	.word	0x00000000


	//----- nvinfo : EIATTR_FRAME_SIZE
	.align		4
.L_25:
        /*0030*/ 	.byte	0x04, 0x11
        /*0032*/ 	.short	(.L_27 - .L_26)
	.align		4
.L_26:
        /*0034*/ 	.word	index@(_ZN7cutlass13device_kernelINS_4gemm6kernel13GemmUniversalIN4cute5tupleIJiiiiEEENS1_10collective13CollectiveMmaINS1_35MainloopSm100TmaUmmaWarpSpecializedILi4ELi2ELi4ENS5_IJNS4_1CILi2EEENSA_ILi1EEESC_EEEEENS5_IJNSA_ILi64EEENSA_ILi128EEESF_EEENS_12float_e5m2_tENS5_IJlSC_lEEESI_SJ_NS4_8TiledMMAINS4_8MMA_AtomIJNS4_10MMA_TraitsINS4_19SM100_MMA_F8F6F4_SSEJSI_SI_fSF_SG_NS4_17integral_constantINS4_4UMMA5MajorELSQ_0EEESR_NSO_INSP_7ScaleInELSS_0EEEST_EEEEEENS4_6LayoutINS5_IJSC_SC_SC_EEENS5_IJNSA_ILi0EEESY_SY_EEEEENS5_IJNS4_10UnderscoreES11_S11_EEEEENS4_13SM90_TMA_LOADENS4_14ComposedLayoutINS4_7SwizzleILi2ELi4ELi3EEENS4_18smem_ptr_flag_bitsILi8EEENSW_INS5_IJNSA_ILi8EEESF_EEENS5_IJSF_SC_EEEEEEEvNS4_8identityENS4_23SM90_TMA_LOAD_MULTICASTES1E_vS1F_EENS_8epilogue10collective18CollectiveEpilogueINS1I_23Sm100TmaWarpSpecializedILi2ELi2ELi32ELb0ELb0EEEJSH_NS5_IJNSW_ISF_SC_EES1N_EEESI_SJ_SI_SJ_NS1I_6fusion15FusionCallbacksIS1M_NS1P_17LinearCombinationISI_fSI_fLNS_15FloatRoundStyleE2EEESH_S1O_JEEENS4_5SM1004TMEM4LOAD26SM100_TMEM_LOAD_16dp32b32xES14_S1E_NS4_39AutoVectorizingCopyWithAssumedAlignmentILi128EEENS4_14SM90_TMA_STOREES1E_S20_S20_EEEvvEEEEvNT_6ParamsE)
        /*0038*/ 	.word	0x00000000


	//----- nvinfo : EIATTR_MIN_STACK_SIZE
	.align		4
.L_27:
        /*003c*/ 	.byte	0x04, 0x12
        /*003e*/ 	.short	(.L_29 - .L_28)
	.align		4
.L_28:
        /*0040*/ 	.word	index@(_ZN7cutlass13device_kernelINS_4gemm6kernel13GemmUniversalIN4cute5tupleIJiiiiEEENS1_10collective13CollectiveMmaINS1_35MainloopSm100TmaUmmaWarpSpecializedILi4ELi2ELi4ENS5_IJNS4_1CILi2EEENSA_ILi1EEESC_EEEEENS5_IJNSA_ILi64EEENSA_ILi128EEESF_EEENS_12float_e5m2_tENS5_IJlSC_lEEESI_SJ_NS4_8TiledMMAINS4_8MMA_AtomIJNS4_10MMA_TraitsINS4_19SM100_MMA_F8F6F4_SSEJSI_SI_fSF_SG_NS4_17integral_constantINS4_4UMMA5MajorELSQ_0EEESR_NSO_INSP_7ScaleInELSS_0EEEST_EEEEEENS4_6LayoutINS5_IJSC_SC_SC_EEENS5_IJNSA_ILi0EEESY_SY_EEEEENS5_IJNS4_10UnderscoreES11_S11_EEEEENS4_13SM90_TMA_LOADENS4_14ComposedLayoutINS4_7SwizzleILi2ELi4ELi3EEENS4_18smem_ptr_flag_bitsILi8EEENSW_INS5_IJNSA_ILi8EEESF_EEENS5_IJSF_SC_EEEEEEEvNS4_8identityENS4_23SM90_TMA_LOAD_MULTICASTES1E_vS1F_EENS_8epilogue10collective18CollectiveEpilogueINS1I_23Sm100TmaWarpSpecializedILi2ELi2ELi32ELb0ELb0EEEJSH_NS5_IJNSW_ISF_SC_EES1N_EEESI_SJ_SI_SJ_NS1I_6fusion15FusionCallbacksIS1M_NS1P_17LinearCombinationISI_fSI_fLNS_15FloatRoundStyleE2EEESH_S1O_JEEENS4_5SM1004TMEM4LOAD26SM100_TMEM_LOAD_16dp32b32xES14_S1E_NS4_39AutoVectorizingCopyWithAssumedAlignmentILi128EEENS4_14SM90_TMA_STOREES1E_S20_S20_EEEvvEEEEvNT_6ParamsE)
        /*0044*/ 	.word	0x00000000
.L_29:


//--------------------- .nv.compat                --------------------------
	.section	.nv.compat,"",@"SHT_CUDA_COMPAT_INFO"
	.align	4
        /*0000*/ 	.byte	0x02, 0x09, 0x01, 0x00, 0x02, 0x02, 0x02, 0x00, 0x02, 0x05, 0x05, 0x00, 0x03, 0x07, 0x01, 0x01
        /*0010*/ 	.byte	0x02, 0x03, 0x01, 0x00, 0x02, 0x06, 0x01, 0x00, 0x04, 0x0b, 0x08, 0x00, 0x09, 0x00, 0x00, 0x00
        /*0020*/ 	.byte	0x00, 0x00, 0x00, 0x00


//--------------------- .nv.info._ZN7cutlass13device_kernelINS_4gemm6kernel13GemmUniversalIN4cute5tupleIJiiiiEEENS1_10collective13CollectiveMmaINS1_35MainloopSm100TmaUmmaWarpSpecializedILi4ELi2ELi4ENS5_IJNS4_1CILi2EEENSA_ILi1EEESC_EEEEENS5_IJNSA_ILi64EEENSA_ILi128EEESF_EEENS_12float_e5m2_tENS5_IJlSC_lEEESI_SJ_NS4_8TiledMMAINS4_8MMA_AtomIJNS4_10MMA_TraitsINS4_19SM100_MMA_F8F6F4_SSEJSI_SI_fSF_SG_NS4_17integral_constantINS4_4UMMA5MajorELSQ_0EEESR_NSO_INSP_7ScaleInELSS_0EEEST_EEEEEENS4_6LayoutINS5_IJSC_SC_SC_EEENS5_IJNSA_ILi0EEESY_SY_EEEEENS5_IJNS4_10UnderscoreES11_S11_EEEEENS4_13SM90_TMA_LOADENS4_14ComposedLayoutINS4_7SwizzleILi2ELi4ELi3EEENS4_18smem_ptr_flag_bitsILi8EEENSW_INS5_IJNSA_ILi8EEESF_EEENS5_IJSF_SC_EEEEEEEvNS4_8identityENS4_23SM90_TMA_LOAD_MULTICASTES1E_vS1F_EENS_8epilogue10collective18CollectiveEpilogueINS1I_23Sm100TmaWarpSpecializedILi2ELi2ELi32ELb0ELb0EEEJSH_NS5_IJNSW_ISF_SC_EES1N_EEESI_SJ_SI_SJ_NS1I_6fusion15FusionCallbacksIS1M_NS1P_17LinearCombinationISI_fSI_fLNS_15FloatRoundStyleE2EEESH_S1O_JEEENS4_5SM1004TMEM4LOAD26SM100_TMEM_LOAD_16dp32b32xES14_S1E_NS4_39AutoVectorizingCopyWithAssumedAlignmentILi128EEENS4_14SM90_TMA_STOREES1E_S20_S20_EEEvvEEEEvNT_6ParamsE --------------------------
	.section	.nv.info._ZN7cutlass13device_kernelINS_4gemm6kernel13GemmUniversalIN4cute5tupleIJiiiiEEENS1_10collective13CollectiveMmaINS1_35MainloopSm100TmaUmmaWarpSpecializedILi4ELi2ELi4ENS5_IJNS4_1CILi2EEENSA_ILi1EEESC_EEEEENS5_IJNSA_ILi64EEENSA_ILi128EEESF_EEENS_12float_e5m2_tENS5_IJlSC_lEEESI_SJ_NS4_8TiledMMAINS4_8MMA_AtomIJNS4_10MMA_TraitsINS4_19SM100_MMA_F8F6F4_SSEJSI_SI_fSF_SG_NS4_17integral_constantINS4_4UMMA5MajorELSQ_0EEESR_NSO_INSP_7ScaleInELSS_0EEEST_EEEEEENS4_6LayoutINS5_IJSC_SC_SC_EEENS5_IJNSA_ILi0EEESY_SY_EEEEENS5_IJNS4_10UnderscoreES11_S11_EEEEENS4_13SM90_TMA_LOADENS4_14ComposedLayoutINS4_7SwizzleILi2ELi4ELi3EEENS4_18smem_ptr_flag_bitsILi8EEENSW_INS5_IJNSA_ILi8EEESF_EEENS5_IJSF_SC_EEEEEEEvNS4_8identityENS4_23SM90_TMA_LOAD_MULTICASTES1E_vS1F_EENS_8epilogue10collective18CollectiveEpilogueINS1I_23Sm100TmaWarpSpecializedILi2ELi2ELi32ELb0ELb0EEEJSH_NS5_IJNSW_ISF_SC_EES1N_EEESI_SJ_SI_SJ_NS1I_6fusion15FusionCallbacksIS1M_NS1P_17LinearCombinationISI_fSI_fLNS_15FloatRoundStyleE2EEESH_S1O_JEEENS4_5SM1004TMEM4LOAD26SM100_TMEM_LOAD_16dp32b32xES14_S1E_NS4_39AutoVectorizingCopyWithAssumedAlignmentILi128EEENS4_14SM90_TMA_STOREES1E_S20_S20_EEEvvEEEEvNT_6ParamsE,"",@"SHT_CUDA_INFO"
	.sectionflags	@""
	.align	4


	//----- nvinfo : EIATTR_CUDA_API_VERSION
	.align		4
        /*0000*/ 	.byte	0x04, 0x37
        /*0002*/ 	.short	(.L_31 - .L_30)
.L_30:
        /*0004*/ 	.word	0x00000082


	//----- nvinfo : EIATTR_KPARAM_INFO
	.align		4
.L_31:
        /*0008*/ 	.byte	0x04, 0x17
        /*000a*/ 	.short	(.L_33 - .L_32)
.L_32:
        /*000c*/ 	.word	0x00000000
        /*0010*/ 	.short	0x0000
        /*0012*/ 	.short	0x0000
        /*0014*/ 	.byte	0x00, 0xf0, 0x01, 0x20


	//----- nvinfo : EIATTR_AT_ENTRY_FRAGMENTS
	.align		4
.L_33:
        /*0018*/ 	.byte	0x04, 0x4f
        /*001a*/ 	.short	(.L_35 - .L_34)


	//   ....[0]....
.L_34:
        /*001c*/ 	.word	0x00000006


	//----- nvinfo : EIATTR_RESERVED_SMEM_USED
	.align		4
.L_35:
        /*0020*/ 	.byte	0x01, 0x41
	.zero		2


	//----- nvinfo : EIATTR_SPARSE_MMA_MASK
	.align		4
        /*0024*/ 	.byte	0x03, 0x50
        /*0026*/ 	.short	0x0000


	//----- nvinfo : EIATTR_TCGEN05_1CTA_USED
	.align		4
        /*0028*/ 	.byte	0x01, 0x51
	.zero		2


	//----- nvinfo : EIATTR_MAXREG_COUNT
	.align		4
        /*002c*/ 	.byte	0x03, 0x1b
        /*002e*/ 	.short	0x00ff


	//----- nvinfo : EIATTR_NUM_BARRIERS
	.align		4
        /*0030*/ 	.byte	0x02, 0x4c
        /*0032*/ 	.byte	0x07
	.zero		1


	//----- nvinfo : EIATTR_EXTERNS
	.align		4
        /*0034*/ 	.byte	0x04, 0x0f
        /*0036*/ 	.short	(.L_37 - .L_36)


	//   ....[0]....
	.align		4
.L_36:
        /*0038*/ 	.word	index@(__assertfail)


	//----- nvinfo : EIATTR_MERCURY_ISA_VERSION
	.align		4
.L_37:
        /*003c*/ 	.byte	0x03, 0x5f
        /*003e*/ 	.short	0x0101


	//----- nvinfo : EIATTR_INT_WARP_WIDE_INSTR_OFFSETS
	.align		4
        /*0040*/ 	.byte	0x04, 0x31
        /*0042*/ 	.short	(.L_39 - .L_38)


	//   ....[0]....
.L_38:
        /*0044*/ 	.word	0x00003b70


	//   ....[1]....
        /*0048*/ 	.word	0x00003b90


	//   ....[2]....
        /*004c*/ 	.word	0x00003bc0


	//   ....[3]....
        /*0050*/ 	.word	0x00004790


	//   ....[4]....
        /*0054*/ 	.word	0x00004800


	//   ....[5]....
        /*0058*/ 	.word	0x000048f0


	//   ....[6]....
        /*005c*/ 	.word	0x000049a0


	//----- nvinfo : EIATTR_COOP_GROUP_MASK_REGIDS
	.align		4
.L_39:
        /*0060*/ 	.byte	0x04, 0x29
        /*0062*/ 	.short	(.L_41 - .L_40)


	//   ....[0]....
.L_40:
        /*0064*/ 	.word	0xffffffff


	//   ....[1]....
        /*0068*/ 	.word	0xffffffff


	//   ....[2]....
        /*006c*/ 	.word	0xffffffff


	//   ....[3]....
        /*0070*/ 	.word	0xffffffff


	//   ....[4]....
        /*0074*/ 	.word	0xffffffff


	//   ....[5]....
        /*0078*/ 	.word	0xffffffff


	//   ....[6]....
        /*007c*/ 	.word	0xffffffff


	//   ....[7]....
        /*0080*/ 	.word	0xffffffff


	//   ....[8]....
        /*0084*/ 	.word	0xffffffff


	//   ....[9]....
        /*0088*/ 	.word	0xffffffff


	//   ....[10]....
        /*008c*/ 	.word	0xffffffff


	//   ....[11]....
        /*0090*/ 	.word	0xffffffff


	//   ....[12]....
        /*0094*/ 	.word	0xffffffff


	//   ....[13]....
        /*0098*/ 	.word	0xffffffff


	//----- nvinfo : EIATTR_COOP_GROUP_INSTR_OFFSETS
	.align		4
.L_41:
        /*009c*/ 	.byte	0x04, 0x28
        /*009e*/ 	.short	(.L_43 - .L_42)


	//   ....[0]....
.L_42:
        /*00a0*/ 	.word	0x00000080


	//   ....[1]....
        /*00a4*/ 	.word	0x000004f0


	//   ....[2]....
        /*00a8*/ 	.word	0x00000690


	//   ....[3]....
        /*00ac*/ 	.word	0x000007f0


	//   ....[4]....
        /*00b0*/ 	.word	0x000008f0


	//   ....[5]....
        /*00b4*/ 	.word	0x00000a60


	//   ....[6]....
        /*00b8*/ 	.word	0x00000c00


	//   ....[7]....
        /*00bc*/ 	.word	0x00000db0


	//   ....[8]....
        /*00c0*/ 	.word	0x00001f70


	//   ....[9]....
        /*00c4*/ 	.word	0x00002e40


	//   ....[10]....
        /*00c8*/ 	.word	0x00003050


	//   ....[11]....
        /*00cc*/ 	.word	0x00003080


	//   ....[12]....
        /*00d0*/ 	.word	0x00003a50


	//   ....[13]....
        /*00d4*/ 	.word	0x00003c80


	//----- nvinfo : EIATTR_VRC_CTA_INIT_COUNT
	.align		4
.L_43:
        /*00d8*/ 	.byte	0x02, 0x4a
        /*00da*/ 	.byte	0x80
	.zero		1


	//----- nvinfo : EIATTR_SYSCALL_OFFSETS
	.align		4
        /*00dc*/ 	.byte	0x04, 0x46
        /*00de*/ 	.short	(.L_45 - .L_44)


	//   ....[0]....
.L_44:
        /*00e0*/ 	.word	0x000055b0


	//   ....[1]....
        /*00e4*/ 	.word	0x000056f0


	//   ....[2]....
        /*00e8*/ 	.word	0x00005f20


	//   ....[3]....
        /*00ec*/ 	.word	0x00006cb0


	//----- nvinfo : EIATTR_MBARRIER_INSTR_OFFSETS
	.align		4
.L_45:
        /*00f0*/ 	.byte	0x04, 0x39
        /*00f2*/ 	.short	(.L_47 - .L_46)


	//   ....[0]....
.L_46:
        /*00f4*/ 	.word	0x00000600
        /*00f8*/ 	.word	0x000000ff
        /*00fc*/ 	.word	0x00000000
        /*0100*/ 	.short	0x0100
        /*0102*/ 	.byte	0x04
	.zero		1


	//   ....[1]....
        /*0104*/ 	.word	0x00000610
        /*0108*/ 	.word	0x000000ff
        /*010c*/ 	.word	0x00000020
        /*0110*/ 	.short	0x0100
        /*0112*/ 	.byte	0x04
	.zero		1


	//   ....[2]....
        /*0114*/ 	.word	0x00000620
        /*0118*/ 	.word	0x000000ff
        /*011c*/ 	.word	0x00000008
        /*0120*/ 	.short	0x0100
        /*0122*/ 	.byte	0x04
	.zero		1


	//   ....[3]....
        /*0124*/ 	.word	0x00000630
        /*0128*/ 	.word	0x000000ff
        /*012c*/ 	.word	0x00000028
        /*0130*/ 	.short	0x0100
        /*0132*/ 	.byte	0x04
	.zero		1


	//   ....[4]....
        /*0134*/ 	.word	0x00000640
        /*0138*/ 	.word	0x000000ff
        /*013c*/ 	.word	0x00000010
        /*0140*/ 	.short	0x0100
        /*0142*/ 	.byte	0x04
	.zero		1


	//   ....[5]....
        /*0144*/ 	.word	0x00000650
        /*0148*/ 	.word	0x000000ff
        /*014c*/ 	.word	0x00000030
        /*0150*/ 	.short	0x0100
        /*0152*/ 	.byte	0x04
	.zero		1


	//   ....[6]....
        /*0154*/ 	.word	0x00000660
        /*0158*/ 	.word	0x000000ff
        /*015c*/ 	.word	0x00000018
        /*0160*/ 	.short	0x0100
        /*0162*/ 	.byte	0x04
	.zero		1


	//   ....[7]....
        /*0164*/ 	.word	0x00000670
        /*0168*/ 	.word	0x000000ff
        /*016c*/ 	.word	0x00000038
        /*0170*/ 	.short	0x0100
        /*0172*/ 	.byte	0x04
	.zero		1


	//   ....[8]....
        /*0174*/ 	.word	0x000007a0
        /*0178*/ 	.word	0x000000ff
        /*017c*/ 	.word	0x00000040
        /*0180*/ 	.short	0x0100
        /*0182*/ 	.byte	0x04
	.zero		1


	//   ....[9]....
        /*0184*/ 	.word	0x000007b0
        /*0188*/ 	.word	0x000000ff
        /*018c*/ 	.word	0x00000050
        /*0190*/ 	.short	0x0100
        /*0192*/ 	.byte	0x04
	.zero		1


	//   ....[10]....
        /*0194*/ 	.word	0x000007c0
        /*0198*/ 	.word	0x000000ff
        /*019c*/ 	.word	0x00000048
        /*01a0*/ 	.short	0x0100
        /*01a2*/ 	.byte	0x04
	.zero		1


	//   ....[11]....
        /*01a4*/ 	.word	0x000007d0
        /*01a8*/ 	.word	0x000000ff
        /*01ac*/ 	.word	0x00000058
        /*01b0*/ 	.short	0x0100
        /*01b2*/ 	.byte	0x04
	.zero		1


	//   ....[12]....
        /*01b4*/ 	.word	0x000008c0
        /*01b8*/ 	.word	0x000000ff
        /*01bc*/ 	.word	0x00000060
        /*01c0*/ 	.short	0x0100
        /*01c2*/ 	.byte	0x06
	.zero		1


	//   ....[13]....
        /*01c4*/ 	.word	0x000008d0
        /*01c8*/ 	.word	0x000000ff
        /*01cc*/ 	.word	0x00000068
        /*01d0*/ 	.short	0x0100
        /*01d2*/ 	.byte	0x06
	.zero		1


	//   ....[14]....
        /*01d4*/ 	.word	0x00000a10
        /*01d8*/ 	.word	0x000000ff
        /*01dc*/ 	.word	0x00000070
        /*01e0*/ 	.short	0x0100
        /*01e2*/ 	.byte	0x06
	.zero		1


	//   ....[15]....
        /*01e4*/ 	.word	0x00000a20
        /*01e8*/ 	.word	0x000000ff
        /*01ec*/ 	.word	0x00000080
        /*01f0*/ 	.short	0x0100
        /*01f2*/ 	.byte	0x06
	.zero		1


	//   ....[16]....
        /*01f4*/ 	.word	0x00000a30
        /*01f8*/ 	.word	0x000000ff
        /*01fc*/ 	.word	0x00000078
        /*0200*/ 	.short	0x0100
        /*0202*/ 	.byte	0x06
	.zero		1


	//   ....[17]....
        /*0204*/ 	.word	0x00000a40
        /*0208*/ 	.word	0x000000ff
        /*020c*/ 	.word	0x00000088
        /*0210*/ 	.short	0x0100
        /*0212*/ 	.byte	0x06
	.zero		1


	//   ....[18]....
        /*0214*/ 	.word	0x00000b70
        /*0218*/ 	.word	0x000000ff
        /*021c*/ 	.word	0x00000090
        /*0220*/ 	.short	0x0100
        /*0222*/ 	.byte	0x04
	.zero		1


	//   ....[19]....
        /*0224*/ 	.word	0x00000b80
        /*0228*/ 	.word	0x000000ff
        /*022c*/ 	.word	0x000000b0
        /*0230*/ 	.short	0x0100
        /*0232*/ 	.byte	0x04
	.zero		1


	//   ....[20]....
        /*0234*/ 	.word	0x00000b90
        /*0238*/ 	.word	0x000000ff
        /*023c*/ 	.word	0x00000098
        /*0240*/ 	.short	0x0100
        /*0242*/ 	.byte	0x04
	.zero		1


	//   ....[21]....
        /*0244*/ 	.word	0x00000ba0
        /*0248*/ 	.word	0x000000ff
        /*024c*/ 	.word	0x000000b8
        /*0250*/ 	.short	0x0100
        /*0252*/ 	.byte	0x04
	.zero		1


	//   ....[22]....
        /*0254*/ 	.word	0x00000bb0
        /*0258*/ 	.word	0x000000ff
        /*025c*/ 	.word	0x000000a0
        /*0260*/ 	.short	0x0100
        /*0262*/ 	.byte	0x04
	.zero		1


	//   ....[23]....
        /*0264*/ 	.word	0x00000bc0
        /*0268*/ 	.word	0x000000ff
        /*026c*/ 	.word	0x000000c0
        /*0270*/ 	.short	0x0100
        /*0272*/ 	.byte	0x04
	.zero		1


	//   ....[24]....
        /*0274*/ 	.word	0x00000bd0
        /*0278*/ 	.word	0x000000ff
        /*027c*/ 	.word	0x000000a8
        /*0280*/ 	.short	0x0100
        /*0282*/ 	.byte	0x04
	.zero		1


	//   ....[25]....
        /*0284*/ 	.word	0x00000be0
        /*0288*/ 	.word	0x000000ff
        /*028c*/ 	.word	0x000000c8
        /*0290*/ 	.short	0x0100
        /*0292*/ 	.byte	0x04
	.zero		1


	//   ....[26]....
        /*0294*/ 	.word	0x00000cd0
        /*0298*/ 	.word	0x000000ff
        /*029c*/ 	.word	0x000000d0
        /*02a0*/ 	.short	0x0100
        /*02a2*/ 	.byte	0x04
	.zero		1


	//   ....[27]....
        /*02a4*/ 	.word	0x00000ce0
        /*02a8*/ 	.word	0x000000ff
        /*02ac*/ 	.word	0x000000e0
        /*02b0*/ 	.short	0x0100
        /*02b2*/ 	.byte	0x04
	.zero		1


	//   ....[28]....
        /*02b4*/ 	.word	0x00000cf0
        /*02b8*/ 	.word	0x000000ff
        /*02bc*/ 	.word	0x000000d8
        /*02c0*/ 	.short	0x0100
        /*02c2*/ 	.byte	0x04
	.zero		1


	//   ....[29]....
        /*02c4*/ 	.word	0x00000d00
        /*02c8*/ 	.word	0x000000ff
        /*02cc*/ 	.word	0x000000e8
        /*02d0*/ 	.short	0x0100
        /*02d2*/ 	.byte	0x04
	.zero		1


	//   ....[30]....
        /*02d4*/ 	.word	0x00001820
        /*02d8*/ 	.word	0x00000000
        /*02dc*/ 	.word	0x000000e0
        /*02e0*/ 	.short	0x010a
        /*02e2*/ 	.byte	0xff
	.zero		1


	//   ....[31]....
        /*02e4*/ 	.word	0x00001840
        /*02e8*/ 	.word	0x00000000
        /*02ec*/ 	.word	0x000000d0
        /*02f0*/ 	.short	0x0101
        /*02f2*/ 	.byte	0xff
	.zero		1


	//   ....[32]....
        /*02f4*/ 	.word	0x00001900
        /*02f8*/ 	.word	0x000000ff
        /*02fc*/ 	.word	0x00000020
        /*0300*/ 	.short	0x010a
        /*0302*/ 	.byte	0x04
	.zero		1


	//   ....[33]....
        /*0304*/ 	.word	0x00001980
        /*0308*/ 	.word	0x000000ff
        /*030c*/ 	.word	0x00000020
        /*0310*/ 	.short	0x010a
        /*0312*/ 	.byte	0x21
	.zero		1


	//   ....[34]....
        /*0314*/ 	.word	0x00001b10
        /*0318*/ 	.word	0x000000ff
        /*031c*/ 	.word	0x00000020
        /*0320*/ 	.short	0x010a
        /*0322*/ 	.byte	0x08
	.zero		1


	//   ....[35]....
        /*0324*/ 	.word	0x00001c30
        /*0328*/ 	.word	0x000000ff
        /*032c*/ 	.word	0x00000068
        /*0330*/ 	.short	0x0101
        /*0332*/ 	.byte	0x07
	.zero		1


	//   ....[36]....
        /*0334*/ 	.word	0x00001c50
        /*0338*/ 	.word	0x000000ff
        /*033c*/ 	.word	0x00000020
        /*0340*/ 	.short	0x010a
        /*0342*/ 	.byte	0x04
	.zero		1


	//   ....[37]....
        /*0344*/ 	.word	0x00001cd0
        /*0348*/ 	.word	0x000000ff
        /*034c*/ 	.word	0x00000020
        /*0350*/ 	.short	0x010a
        /*0352*/ 	.byte	0x09
	.zero		1


	//   ....[38]....
        /*0354*/ 	.word	0x00001e70
        /*0358*/ 	.word	0x000000ff
        /*035c*/ 	.word	0x00000020
        /*0360*/ 	.short	0x010a
        /*0362*/ 	.byte	0x06
	.zero		1


	//   ....[39]....
        /*0364*/ 	.word	0x00001fa0
        /*0368*/ 	.word	0x00000003
        /*036c*/ 	.word	0x00000070
        /*0370*/ 	.short	0x010a
        /*0372*/ 	.byte	0xff
	.zero		1


	//   ....[40]....
        /*0374*/ 	.word	0x000020f0
        /*0378*/ 	.word	0x00000000
        /*037c*/ 	.word	0x00000000
        /*0380*/ 	.short	0x0101
        /*0382*/ 	.byte	0xff
	.zero		1


	//   ....[41]....
        /*0384*/ 	.word	0x00002690
        /*0388*/ 	.word	0x000000ff
        /*038c*/ 	.word	0x00000000
        /*0390*/ 	.short	0x010a
        /*0392*/ 	.byte	0x04
	.zero		1


	//   ....[42]....
        /*0394*/ 	.word	0x00002720
        /*0398*/ 	.word	0x000000ff
        /*039c*/ 	.word	0x00000000
        /*03a0*/ 	.short	0x010a
        /*03a2*/ 	.byte	0x05
	.zero		1


	//   ....[43]....
        /*03a4*/ 	.word	0x000027b0
        /*03a8*/ 	.word	0x000000ff
        /*03ac*/ 	.word	0x00000000
        /*03b0*/ 	.short	0x010a
        /*03b2*/ 	.byte	0x05
	.zero		1


	//   ....[44]....
        /*03b4*/ 	.word	0x00002850
        /*03b8*/ 	.word	0x00000000
        /*03bc*/ 	.word	0x00000000
        /*03c0*/ 	.short	0x010a
        /*03c2*/ 	.byte	0xff
	.zero		1


	//   ....[45]....
        /*03c4*/ 	.word	0x00002990
        /*03c8*/ 	.word	0x00000002
        /*03cc*/ 	.word	0x000000d0
        /*03d0*/ 	.short	0x010a
        /*03d2*/ 	.byte	0xff
	.zero		1


	//   ....[46]....
        /*03d4*/ 	.word	0x000029f0
        /*03d8*/ 	.word	0x00000004
        /*03dc*/ 	.word	0x00000000
        /*03e0*/ 	.short	0x0101
        /*03e2*/ 	.byte	0xff
	.zero		1


	//   ....[47]....
        /*03e4*/ 	.word	0x00002a10
        /*03e8*/ 	.word	0x000000ff
        /*03ec*/ 	.word	0x00000080
        /*03f0*/ 	.short	0x010a
        /*03f2*/ 	.byte	0x04
	.zero		1


	//   ....[48]....
        /*03f4*/ 	.word	0x00002b30
        /*03f8*/ 	.word	0x00000002
        /*03fc*/ 	.word	0x00000070
        /*0400*/ 	.short	0x010a
        /*0402*/ 	.byte	0xff
	.zero		1


	//   ....[49]....
        /*0404*/ 	.word	0x00002c40
        /*0408*/ 	.word	0x00000002
        /*040c*/ 	.word	0x00000000
        /*0410*/ 	.short	0x0101
        /*0412*/ 	.byte	0xff
	.zero		1


	//   ....[50]....
        /*0414*/ 	.word	0x00002cd0
        /*0418*/ 	.word	0x000000ff
        /*041c*/ 	.word	0x00000080
        /*0420*/ 	.short	0x0106
        /*0422*/ 	.byte	0x04
	.zero		1


	//   ....[51]....
        /*0424*/ 	.word	0x00002cf0
        /*0428*/ 	.word	0x000000ff
        /*042c*/ 	.word	0x00000080
        /*0430*/ 	.short	0x010a
        /*0432*/ 	.byte	0x04
	.zero		1


	//   ....[52]....
        /*0434*/ 	.word	0x00002d80
        /*0438*/ 	.word	0x000000ff
        /*043c*/ 	.word	0x00000080
        /*0440*/ 	.short	0x0106
        /*0442*/ 	.byte	0x07
	.zero		1


	//   ....[53]....
        /*0444*/ 	.word	0x00002dc0
        /*0448*/ 	.word	0x00000000
        /*044c*/ 	.word	0x00000080
        /*0450*/ 	.short	0x010a
        /*0452*/ 	.byte	0xff
	.zero		1


	//   ....[54]....
        /*0454*/ 	.word	0x000032e0
        /*0458*/ 	.word	0x00000000
        /*045c*/ 	.word	0x00000070
        /*0460*/ 	.short	0x010a
        /*0462*/ 	.byte	0xff
	.zero		1


	//   ....[55]....
        /*0464*/ 	.word	0x000033e0
        /*0468*/ 	.word	0x00000003
        /*046c*/ 	.word	0x00000000
        /*0470*/ 	.short	0x0101
        /*0472*/ 	.byte	0xff
	.zero		1


	//   ....[56]....
        /*0474*/ 	.word	0x000033f0
        /*0478*/ 	.word	0x000000ff
        /*047c*/ 	.word	0x00000000
        /*0480*/ 	.short	0x010a
        /*0482*/ 	.byte	0x04
	.zero		1


	//   ....[57]....
        /*0484*/ 	.word	0x00003470
        /*0488*/ 	.word	0x000000ff
        /*048c*/ 	.word	0x000000b0
        /*0490*/ 	.short	0x010a
        /*0492*/ 	.byte	0x17
	.zero		1


	//   ....[58]....
        /*0494*/ 	.word	0x00003550
        /*0498*/ 	.word	0x000000ff
        /*049c*/ 	.word	0x00000000
        /*04a0*/ 	.short	0x010a
        /*04a2*/ 	.byte	0x05
	.zero		1


	//   ....[59]....
        /*04a4*/ 	.word	0x00003690
        /*04a8*/ 	.word	0x000000ff
        /*04ac*/ 	.word	0x00000000
        /*04b0*/ 	.short	0x010a
        /*04b2*/ 	.byte	0x04
	.zero		1


	//   ....[60]....
        /*04b4*/ 	.word	0x00003880
        /*04b8*/ 	.word	0x000000ff
        /*04bc*/ 	.word	0x00000000
        /*04c0*/ 	.short	0x010a
        /*04c2*/ 	.byte	0x04
	.zero		1


	//   ....[61]....
        /*04c4*/ 	.word	0x00003910
        /*04c8*/ 	.word	0x000000ff
        /*04cc*/ 	.word	0x00000000
        /*04d0*/ 	.short	0x010a
        /*04d2*/ 	.byte	0x05
	.zero		1


	//   ....[62]....
        /*04d4*/ 	.word	0x000039a0
        /*04d8*/ 	.word	0x000000ff
        /*04dc*/ 	.word	0x00000000
        /*04e0*/ 	.short	0x010a
        /*04e2*/ 	.byte	0x05
	.zero		1


	//   ....[63]....
        /*04e4*/ 	.word	0x00003a30
        /*04e8*/ 	.word	0x000000ff
        /*04ec*/ 	.word	0x00000000
        /*04f0*/ 	.short	0x010a
        /*04f2*/ 	.byte	0x04
	.zero		1


	//   ....[64]....
        /*04f4*/ 	.word	0x00003f50
        /*04f8*/ 	.word	0x00000008
        /*04fc*/ 	.word	0x00000070
        /*0500*/ 	.short	0x010a
        /*0502*/ 	.byte	0xff
	.zero		1


	//   ....[65]....
        /*0504*/ 	.word	0x000040c0
        /*0508*/ 	.word	0x00000000
        /*050c*/ 	.word	0x00000000
        /*0510*/ 	.short	0x0101
        /*0512*/ 	.byte	0xff
	.zero		1


	//   ....[66]....
        /*0514*/ 	.word	0x000045a0
        /*0518*/ 	.word	0x000000ff
        /*051c*/ 	.word	0x00000068
        /*0520*/ 	.short	0x010a
        /*0522*/ 	.byte	0x15
	.zero		1


	//   ....[67]....
        /*0524*/ 	.word	0x00004730
        /*0528*/ 	.word	0x000000ff
        /*052c*/ 	.word	0x00000050
        /*0530*/ 	.short	0x010a
        /*0532*/ 	.byte	0x15
	.zero		1


	//   ....[68]....
        /*0534*/ 	.word	0x000048a0
        /*0538*/ 	.word	0x000000ff
        /*053c*/ 	.word	0x00000040
        /*0540*/ 	.short	0x010b
        /*0542*/ 	.byte	0x15
	.zero		1


	//   ....[69]....
        /*0544*/ 	.word	0x000048b0
        /*0548*/ 	.word	0x000000ff
        /*054c*/ 	.word	0x00000000
        /*0550*/ 	.short	0x0101
        /*0552*/ 	.byte	0x27
	.zero		1


	//   ....[70]....
        /*0554*/ 	.word	0x000048c0
        /*0558*/ 	.word	0x000000ff
        /*055c*/ 	.word	0x00000058
        /*0560*/ 	.short	0x010a
        /*0562*/ 	.byte	0x15
	.zero		1


	//   ....[71]....
        /*0564*/ 	.word	0x00004aa0
        /*0568*/ 	.word	0x000000ff
        /*056c*/ 	.word	0x00000048
        /*0570*/ 	.short	0x010b
        /*0572*/ 	.byte	0x15
	.zero		1


	//   ....[72]....
        /*0574*/ 	.word	0x00004ab0
        /*0578*/ 	.word	0x000000ff
        /*057c*/ 	.word	0x00000000
        /*0580*/ 	.short	0x0101
        /*0582*/ 	.byte	0x26
	.zero		1


	//   ....[73]....
        /*0584*/ 	.word	0x00004ae0
        /*0588*/ 	.word	0x000000ff
        /*058c*/ 	.word	0x00000050
        /*0590*/ 	.short	0x010a
        /*0592*/ 	.byte	0x15
	.zero		1


	//   ....[74]....
        /*0594*/ 	.word	0x00004b20
        /*0598*/ 	.word	0x00000000
        /*059c*/ 	.word	0x00000058
        /*05a0*/ 	.short	0x010a
        /*05a2*/ 	.byte	0xff
	.zero		1


	//   ....[75]....
        /*05a4*/ 	.word	0x00004e50
        /*05a8*/ 	.word	0x00000003
        /*05ac*/ 	.word	0x00000070
        /*05b0*/ 	.short	0x010a
        /*05b2*/ 	.byte	0xff
	.zero		1


	//   ....[76]....
        /*05b4*/ 	.word	0x00004fd0
        /*05b8*/ 	.word	0x00000000
        /*05bc*/ 	.word	0x00000000
        /*05c0*/ 	.short	0x0101
        /*05c2*/ 	.byte	0xff
	.zero		1


	//   ....[77]....
        /*05c4*/ 	.word	0x00005b10
        /*05c8*/ 	.word	0x00000002
        /*05cc*/ 	.word	0x00000040
        /*05d0*/ 	.short	0x010a
        /*05d2*/ 	.byte	0xff
	.zero		1


	//   ....[78]....
        /*05d4*/ 	.word	0x00005b80
        /*05d8*/ 	.word	0x00000064
        /*05dc*/ 	.word	0x00000090
        /*05e0*/ 	.short	0x010a
        /*05e2*/ 	.byte	0xff
	.zero		1


	//   ....[79]....
        /*05e4*/ 	.word	0x00005c70
        /*05e8*/ 	.word	0x00000002
        /*05ec*/ 	.word	0x00000040
        /*05f0*/ 	.short	0x010a
        /*05f2*/ 	.byte	0xff
	.zero		1


	//   ....[80]....
        /*05f4*/ 	.word	0x00005d80
        /*05f8*/ 	.word	0x00000000
        /*05fc*/ 	.word	0x00000000
        /*0600*/ 	.short	0x0101
        /*0602*/ 	.byte	0xff
	.zero		1


	//   ....[81]....
        /*0604*/ 	.word	0x00005e00
        /*0608*/ 	.word	0x00000064
        /*060c*/ 	.word	0x00000090
        /*0610*/ 	.short	0x010a
        /*0612*/ 	.byte	0xff
	.zero		1


	//   ....[82]....
        /*0614*/ 	.word	0x00006950
        /*0618*/ 	.word	0x0000006d
        /*061c*/ 	.word	0x00000040
        /*0620*/ 	.short	0x010a
        /*0622*/ 	.byte	0xff
	.zero		1


	//   ....[83]....
        /*0624*/ 	.word	0x00006a20
        /*0628*/ 	.word	0x0000006d
        /*062c*/ 	.word	0x00000040
        /*0630*/ 	.short	0x010a
        /*0632*/ 	.byte	0xff
	.zero		1


	//   ....[84]....
        /*0634*/ 	.word	0x00006b30
        /*0638*/ 	.word	0x00000000
        /*063c*/ 	.word	0x00000000
        /*0640*/ 	.short	0x0101
        /*0642*/ 	.byte	0xff
	.zero		1


	//   ....[85]....
        /*0644*/ 	.word	0x00006fc0
        /*0648*/ 	.word	0x000000ff
        /*064c*/ 	.word	0x00000000
        /*0650*/ 	.short	0x0101
        /*0652*/ 	.byte	0x04
	.zero		1


	//   ....[86]....
        /*0654*/ 	.word	0x000077d0
        /*0658*/ 	.word	0x00000000
        /*065c*/ 	.word	0x000000e0
        /*0660*/ 	.short	0x010a
        /*0662*/ 	.byte	0xff
	.zero		1


	//   ....[87]....
        /*0664*/ 	.word	0x00007830
        /*0668*/ 	.word	0x00000000
        /*066c*/ 	.word	0x00000020
        /*0670*/ 	.short	0x010a
        /*0672*/ 	.byte	0xff
	.zero		1


	//   ....[88]....
        /*0674*/ 	.word	0x00007890
        /*0678*/ 	.word	0x00000000
        /*067c*/ 	.word	0x00000020
        /*0680*/ 	.short	0x010a
        /*0682*/ 	.byte	0xff
	.zero		1


	//   ....[89]....
        /*0684*/ 	.word	0x000078e0
        /*0688*/ 	.word	0x00000003
        /*068c*/ 	.word	0x00000070
        /*0690*/ 	.short	0x010a
        /*0692*/ 	.byte	0xff
	.zero		1


	//   ....[90]....
        /*0694*/ 	.word	0x00007940
        /*0698*/ 	.word	0x00000000
        /*069c*/ 	.word	0x00000000
        /*06a0*/ 	.short	0x010a
        /*06a2*/ 	.byte	0xff
	.zero		1


	//   ....[91]....
        /*06a4*/ 	.word	0x000079a0
        /*06a8*/ 	.word	0x00000000
        /*06ac*/ 	.word	0x00000000
        /*06b0*/ 	.short	0x010a
        /*06b2*/ 	.byte	0xff
	.zero		1


	//   ....[92]....
        /*06b4*/ 	.word	0x00007a00
        /*06b8*/ 	.word	0x00000000
        /*06bc*/ 	.word	0x00000000
        /*06c0*/ 	.short	0x010a
        /*06c2*/ 	.byte	0xff
	.zero		1


	//   ....[93]....
        /*06c4*/ 	.word	0x00007a50
        /*06c8*/ 	.word	0x00000002
        /*06cc*/ 	.word	0x000000d0
        /*06d0*/ 	.short	0x010a
        /*06d2*/ 	.byte	0xff
	.zero		1


	//   ....[94]....
        /*06d4*/ 	.word	0x00007ab0
        /*06d8*/ 	.word	0x00000002
        /*06dc*/ 	.word	0x00000080
        /*06e0*/ 	.short	0x010a
        /*06e2*/ 	.byte	0xff
	.zero		1


	//   ....[95]....
        /*06e4*/ 	.word	0x00007b00
        /*06e8*/ 	.word	0x00000002
        /*06ec*/ 	.word	0x00000070
        /*06f0*/ 	.short	0x010a
        /*06f2*/ 	.byte	0xff
	.zero		1


	//   ....[96]....
        /*06f4*/ 	.word	0x00007b60
        /*06f8*/ 	.word	0x00000000
        /*06fc*/ 	.word	0x00000080
        /*0700*/ 	.short	0x010a
        /*0702*/ 	.byte	0xff
	.zero		1


	//   ....[97]....
        /*0704*/ 	.word	0x00007bb0
        /*0708*/ 	.word	0x00000000
        /*070c*/ 	.word	0x00000070
        /*0710*/ 	.short	0x010a
        /*0712*/ 	.byte	0xff
	.zero		1


	//   ....[98]....
        /*0714*/ 	.word	0x00007c10
        /*0718*/ 	.word	0x00000003
        /*071c*/ 	.word	0x000000b0
        /*0720*/ 	.short	0x010a
        /*0722*/ 	.byte	0xff
	.zero		1


	//   ....[99]....
        /*0724*/ 	.word	0x00007c70
        /*0728*/ 	.word	0x00000000
        /*072c*/ 	.word	0x00000000
        /*0730*/ 	.short	0x010a
        /*0732*/ 	.byte	0xff
	.zero		1


	//   ....[100]....
        /*0734*/ 	.word	0x00007cd0
        /*0738*/ 	.word	0x00000000
        /*073c*/ 	.word	0x00000000
        /*0740*/ 	.short	0x010a
        /*0742*/ 	.byte	0xff
	.zero		1


	//   ....[101]....
        /*0744*/ 	.word	0x00007d30
        /*0748*/ 	.word	0x00000000
        /*074c*/ 	.word	0x00000000
        /*0750*/ 	.short	0x010a
        /*0752*/ 	.byte	0xff
	.zero		1


	//   ....[102]....
        /*0754*/ 	.word	0x00007d90
        /*0758*/ 	.word	0x00000000
        /*075c*/ 	.word	0x00000000
        /*0760*/ 	.short	0x010a
        /*0762*/ 	.byte	0xff
	.zero		1


	//   ....[103]....
        /*0764*/ 	.word	0x00007df0
        /*0768*/ 	.word	0x00000000
        /*076c*/ 	.word	0x00000000
        /*0770*/ 	.short	0x010a
        /*0772*/ 	.byte	0xff
	.zero		1


	//   ....[104]....
        /*0774*/ 	.word	0x00007e40
        /*0778*/ 	.word	0x00000008
        /*077c*/ 	.word	0x00000070
        /*0780*/ 	.short	0x010a
        /*0782*/ 	.byte	0xff
	.zero		1


	//   ....[105]....
        /*0784*/ 	.word	0x00007ea0
        /*0788*/ 	.word	0x00000000
        /*078c*/ 	.word	0x00000068
        /*0790*/ 	.short	0x010a
        /*0792*/ 	.byte	0xff
	.zero		1


	//   ....[106]....
        /*0794*/ 	.word	0x00007f00
        /*0798*/ 	.word	0x00000005
        /*079c*/ 	.word	0x00000050
        /*07a0*/ 	.short	0x010a
        /*07a2*/ 	.byte	0xff
	.zero		1


	//   ....[107]....
        /*07a4*/ 	.word	0x00007f60
        /*07a8*/ 	.word	0x00000005
        /*07ac*/ 	.word	0x00000058
        /*07b0*/ 	.short	0x010a
        /*07b2*/ 	.byte	0xff
	.zero		1


	//   ....[108]....
        /*07b4*/ 	.word	0x00007fc0
        /*07b8*/ 	.word	0x00000000
        /*07bc*/ 	.word	0x00000050
        /*07c0*/ 	.short	0x010a
        /*07c2*/ 	.byte	0xff
	.zero		1


	//   ....[109]....
        /*07c4*/ 	.word	0x00008010
        /*07c8*/ 	.word	0x00000003
        /*07cc*/ 	.word	0x00000070
        /*07d0*/ 	.short	0x010a
        /*07d2*/ 	.byte	0xff
	.zero		1


	//   ....[110]....
        /*07d4*/ 	.word	0x00008060
        /*07d8*/ 	.word	0x00000002
        /*07dc*/ 	.word	0x00000040
        /*07e0*/ 	.short	0x010a
        /*07e2*/ 	.byte	0xff
	.zero		1


	//   ....[111]....
        /*07e4*/ 	.word	0x000080b0
        /*07e8*/ 	.word	0x00000064
        /*07ec*/ 	.word	0x00000090
        /*07f0*/ 	.short	0x010a
        /*07f2*/ 	.byte	0xff
	.zero		1


	//   ....[112]....
        /*07f4*/ 	.word	0x00008100
        /*07f8*/ 	.word	0x0000006d
        /*07fc*/ 	.word	0x00000040
        /*0800*/ 	.short	0x010a
        /*0802*/ 	.byte	0xff
	.zero		1


	//----- nvinfo : EIATTR_NUM_MBARRIERS
	.align		4
.L_47:
        /*0804*/ 	.byte	0x03, 0x38
        /*0806*/ 	.short	0x001e


	//----- nvinfo : EIATTR_EXIT_INSTR_OFFSETS
	.align		4
        /*0808*/ 	.byte	0x04, 0x1c
        /*080a*/ 	.short	(.L_49 - .L_48)


	//   ....[0]....
.L_48:
        /*080c*/ 	.word	0x00002880


	//   ....[1]....
        /*0810*/ 	.word	0x00002d90


	//   ....[2]....
        /*0814*/ 	.word	0x00002df0


	//   ....[3]....
        /*0818*/ 	.word	0x00003c90


	//   ....[4]....
        /*081c*/ 	.word	0x00004b50


	//   ....[5]....
        /*0820*/ 	.word	0x00004b90


	//   ....[6]....
        /*0824*/ 	.word	0x000077c0


	//----- nvinfo : EIATTR_MAX_THREADS
	.align		4
.L_49:
        /*0828*/ 	.byte	0x04, 0x05
        /*082a*/ 	.short	(.L_51 - .L_50)
.L_50:
        /*082c*/ 	.word	0x00000100
        /*0830*/ 	.word	0x00000001
        /*0834*/ 	.word	0x00000001


	//----- nvinfo : EIATTR_CRS_STACK_SIZE
	.align		4
.L_51:
        /*0838*/ 	.byte	0x04, 0x1e
        /*083a*/ 	.short	(.L_53 - .L_52)
.L_52:
        /*083c*/ 	.word	0x00000000


	//----- nvinfo : EIATTR_CBANK_PARAM_SIZE
	.align		4
.L_53:
        /*0840*/ 	.byte	0x03, 0x19
        /*0842*/ 	.short	0x0800


	//----- nvinfo : EIATTR_PARAM_CBANK
	.align		4
        /*0844*/ 	.byte	0x04, 0x0a
        /*0846*/ 	.short	(.L_55 - .L_54)
	.align		4
.L_54:
        /*0848*/ 	.word	index@(.nv.constant0._ZN7cutlass13device_kernelINS_4gemm6kernel13GemmUniversalIN4cute5tupleIJiiiiEEENS1_10collective13CollectiveMmaINS1_35MainloopSm100TmaUmmaWarpSpecializedILi4ELi2ELi4ENS5_IJNS4_1CILi2EEENSA_ILi1EEESC_EEEEENS5_IJNSA_ILi64EEENSA_ILi128EEESF_EEENS_12float_e5m2_tENS5_IJlSC_lEEESI_SJ_NS4_8TiledMMAINS4_8MMA_AtomIJNS4_10MMA_TraitsINS4_19SM100_MMA_F8F6F4_SSEJSI_SI_fSF_SG_NS4_17integral_constantINS4_4UMMA5MajorELSQ_0EEESR_NSO_INSP_7ScaleInELSS_0EEEST_EEEEEENS4_6LayoutINS5_IJSC_SC_SC_EEENS5_IJNSA_ILi0EEESY_SY_EEEEENS5_IJNS4_10UnderscoreES11_S11_EEEEENS4_13SM90_TMA_LOADENS4_14ComposedLayoutINS4_7SwizzleILi2ELi4ELi3EEENS4_18smem_ptr_flag_bitsILi8EEENSW_INS5_IJNSA_ILi8EEESF_EEENS5_IJSF_SC_EEEEEEEvNS4_8identityENS4_23SM90_TMA_LOAD_MULTICASTES1E_vS1F_EENS_8epilogue10collective18CollectiveEpilogueINS1I_23Sm100TmaWarpSpecializedILi2ELi2ELi32ELb0ELb0EEEJSH_NS5_IJNSW_ISF_SC_EES1N_EEESI_SJ_SI_SJ_NS1I_6fusion15FusionCallbacksIS1M_NS1P_17LinearCombinationISI_fSI_fLNS_15FloatRoundStyleE2EEESH_S1O_JEEENS4_5SM1004TMEM4LOAD26SM100_TMEM_LOAD_16dp32b32xES14_S1E_NS4_39AutoVectorizingCopyWithAssumedAlignmentILi128EEENS4_14SM90_TMA_STOREES1E_S20_S20_EEEvvEEEEvNT_6ParamsE)
        /*084c*/ 	.short	0x0380
        /*084e*/ 	.short	0x0800


	//----- nvinfo : EIATTR_SW_WAR
	.align		4
.L_55:
        /*0850*/ 	.byte	0x04, 0x36
        /*0852*/ 	.short	(.L_57 - .L_56)
.L_56:
        /*0854*/ 	.word	0x00000008
.L_57:


//--------------------- .nv.callgraph             --------------------------
	.section	.nv.callgraph,"",@"SHT_CUDA_CALLGRAPH"
	.align	4
	.sectionentsize	8
	.align		4
        /*0000*/ 	.word	0x00000000
	.align		4
        /*0004*/ 	.word	0xffffffff
	.align		4
        /*0008*/ 	.word	index@(_ZN7cutlass13device_kernelINS_4gemm6kernel13GemmUniversalIN4cute5tupleIJiiiiEEENS1_10collective13CollectiveMmaINS1_35MainloopSm100TmaUmmaWarpSpecializedILi4ELi2ELi4ENS5_IJNS4_1CILi2EEENSA_ILi1EEESC_EEEEENS5_IJNSA_ILi64EEENSA_ILi128EEESF_EEENS_12float_e5m2_tENS5_IJlSC_lEEESI_SJ_NS4_8TiledMMAINS4_8MMA_AtomIJNS4_10MMA_TraitsINS4_19SM100_MMA_F8F6F4_SSEJSI_SI_fSF_SG_NS4_17integral_constantINS4_4UMMA5MajorELSQ_0EEESR_NSO_INSP_7ScaleInELSS_0EEEST_EEEEEENS4_6LayoutINS5_IJSC_SC_SC_EEENS5_IJNSA_ILi0EEESY_SY_EEEEENS5_IJNS4_10UnderscoreES11_S11_EEEEENS4_13SM90_TMA_LOADENS4_14ComposedLayoutINS4_7SwizzleILi2ELi4ELi3EEENS4_18smem_ptr_flag_bitsILi8EEENSW_INS5_IJNSA_ILi8EEESF_EEENS5_IJSF_SC_EEEEEEEvNS4_8identityENS4_23SM90_TMA_LOAD_MULTICASTES1E_vS1F_EENS_8epilogue10collective18CollectiveEpilogueINS1I_23Sm100TmaWarpSpecializedILi2ELi2ELi32ELb0ELb0EEEJSH_NS5_IJNSW_ISF_SC_EES1N_EEESI_SJ_SI_SJ_NS1I_6fusion15FusionCallbacksIS1M_NS1P_17LinearCombinationISI_fSI_fLNS_15FloatRoundStyleE2EEESH_S1O_JEEENS4_5SM1004TMEM4LOAD26SM100_TMEM_LOAD_16dp32b32xES14_S1E_NS4_39AutoVectorizingCopyWithAssumedAlignmentILi128EEENS4_14SM90_TMA_STOREES1E_S20_S20_EEEvvEEEEvNT_6ParamsE)
	.align		4
        /*000c*/ 	.word	index@(__assertfail)
	.align		4
        /*0010*/ 	.word	0x00000000
	.align		4
        /*0014*/ 	.word	0xfffffffe
	.align		4
        /*0018*/ 	.word	0x00000000
	.align		4
        /*001c*/ 	.word	0xfffffffd
	.align		4
        /*0020*/ 	.word	0x00000000
	.align		4
        /*0024*/ 	.word	0xfffffffc


//--------------------- .nv.constant4             --------------------------
	.section	.nv.constant4,"a",@progbits
	.align	8
	.align		8
.nv.constant4:
        /*0000*/ 	.dword	__assertfail
	.align		8
        /*0008*/ 	.dword	__unnamed_1
	.align		8
        /*0010*/ 	.dword	__unnamed_2
	.align		8
        /*0018*/ 	.dword	_ZN40_INTERNAL_f1bea4ca_4_k_cu_1e9c218d_102184cuda3std3__45__cpo5beginE
	.align		8
        /*0020*/ 	.dword	_ZN40_INTERNAL_f1bea4ca_4_k_cu_1e9c218d_102184cuda3std3__45__cpo3endE
	.align		8
        /*0028*/ 	.dword	_ZN40_INTERNAL_f1bea4ca_4_k_cu_1e9c218d_102184cuda3std3__45__cpo6cbeginE
	.align		8
        /*0030*/ 	.dword	_ZN40_INTERNAL_f1bea4ca_4_k_cu_1e9c218d_102184cuda3std3__45__cpo4cendE
	.align		8
        /*0038*/ 	.dword	_ZN40_INTERNAL_f1bea4ca_4_k_cu_1e9c218d_102184cuda3std3__442_GLOBAL__N__f1bea4ca_4_k_cu_1e9c218d_102186ignoreE
	.align		8
        /*0040*/ 	.dword	_ZN40_INTERNAL_f1bea4ca_4_k_cu_1e9c218d_102184cuda3std3__419piecewise_constructE
	.align		8
        /*0048*/ 	.dword	_ZN40_INTERNAL_f1bea4ca_4_k_cu_1e9c218d_102184cuda3std3__48in_placeE
	.align		8
        /*0050*/ 	.dword	_ZN40_INTERNAL_f1bea4ca_4_k_cu_1e9c218d_102184cuda3std6ranges3__45__cpo4swapE
	.align		8
        /*0058*/ 	.dword	_ZN40_INTERNAL_f1bea4ca_4_k_cu_1e9c218d_102184cuda3std6ranges3__45__cpo9iter_moveE
	.align		8
        /*0060*/ 	.dword	_ZN40_INTERNAL_f1bea4ca_4_k_cu_1e9c218d_102184cute7productE
	.align		8
        /*0068*/ 	.dword	_ZN40_INTERNAL_f1bea4ca_4_k_cu_1e9c218d_102184cute1_E
	.align		8
        /*0070*/ 	.dword	$str$25
	.align		8
        /*0078*/ 	.dword	$str$26
	.align		8
        /*0080*/ 	.dword	$str$27
	.align		8
        /*0088*/ 	.dword	$str$28


//--------------------- .text._ZN7cutlass13device_kernelINS_4gemm6kernel13GemmUniversalIN4cute5tupleIJiiiiEEENS1_10collective13CollectiveMmaINS1_35MainloopSm100TmaUmmaWarpSpecializedILi4ELi2ELi4ENS5_IJNS4_1CILi2EEENSA_ILi1EEESC_EEEEENS5_IJNSA_ILi64EEENSA_ILi128EEESF_EEENS_12float_e5m2_tENS5_IJlSC_lEEESI_SJ_NS4_8TiledMMAINS4_8MMA_AtomIJNS4_10MMA_TraitsINS4_19SM100_MMA_F8F6F4_SSEJSI_SI_fSF_SG_NS4_17integral_constantINS4_4UMMA5MajorELSQ_0EEESR_NSO_INSP_7ScaleInELSS_0EEEST_EEEEEENS4_6LayoutINS5_IJSC_SC_SC_EEENS5_IJNSA_ILi0EEESY_SY_EEEEENS5_IJNS4_10UnderscoreES11_S11_EEEEENS4_13SM90_TMA_LOADENS4_14ComposedLayoutINS4_7SwizzleILi2ELi4ELi3EEENS4_18smem_ptr_flag_bitsILi8EEENSW_INS5_IJNSA_ILi8EEESF_EEENS5_IJSF_SC_EEEEEEEvNS4_8identityENS4_23SM90_TMA_LOAD_MULTICASTES1E_vS1F_EENS_8epilogue10collective18CollectiveEpilogueINS1I_23Sm100TmaWarpSpecializedILi2ELi2ELi32ELb0ELb0EEEJSH_NS5_IJNSW_ISF_SC_EES1N_EEESI_SJ_SI_SJ_NS1I_6fusion15FusionCallbacksIS1M_NS1P_17LinearCombinationISI_fSI_fLNS_15FloatRoundStyleE2EEESH_S1O_JEEENS4_5SM1004TMEM4LOAD26SM100_TMEM_LOAD_16dp32b32xES14_S1E_NS4_39AutoVectorizingCopyWithAssumedAlignmentILi128EEENS4_14SM90_TMA_STOREES1E_S20_S20_EEEvvEEEEvNT_6ParamsE --------------------------
	.section	.text._ZN7cutlass13device_kernelINS_4gemm6kernel13GemmUniversalIN4cute5tupleIJiiiiEEENS1_10collective13CollectiveMmaINS1_35MainloopSm100TmaUmmaWarpSpecializedILi4ELi2ELi4ENS5_IJNS4_1CILi2EEENSA_ILi1EEESC_EEEEENS5_IJNSA_ILi64EEENSA_ILi128EEESF_EEENS_12float_e5m2_tENS5_IJlSC_lEEESI_SJ_NS4_8TiledMMAINS4_8MMA_AtomIJNS4_10MMA_TraitsINS4_19SM100_MMA_F8F6F4_SSEJSI_SI_fSF_SG_NS4_17integral_constantINS4_4UMMA5MajorELSQ_0EEESR_NSO_INSP_7ScaleInELSS_0EEEST_EEEEEENS4_6LayoutINS5_IJSC_SC_SC_EEENS5_IJNSA_ILi0EEESY_SY_EEEEENS5_IJNS4_10UnderscoreES11_S11_EEEEENS4_13SM90_TMA_LOADENS4_14ComposedLayoutINS4_7SwizzleILi2ELi4ELi3EEENS4_18smem_ptr_flag_bitsILi8EEENSW_INS5_IJNSA_ILi8EEESF_EEENS5_IJSF_SC_EEEEEEEvNS4_8identityENS4_23SM90_TMA_LOAD_MULTICASTES1E_vS1F_EENS_8epilogue10collective18CollectiveEpilogueINS1I_23Sm100TmaWarpSpecializedILi2ELi2ELi32ELb0ELb0EEEJSH_NS5_IJNSW_ISF_SC_EES1N_EEESI_SJ_SI_SJ_NS1I_6fusion15FusionCallbacksIS1M_NS1P_17LinearCombinationISI_fSI_fLNS_15FloatRoundStyleE2EEESH_S1O_JEEENS4_5SM1004TMEM4LOAD26SM100_TMEM_LOAD_16dp32b32xES14_S1E_NS4_39AutoVectorizingCopyWithAssumedAlignmentILi128EEENS4_14SM90_TMA_STOREES1E_S20_S20_EEEvvEEEEvNT_6ParamsE,"ax",@progbits
	.align	128
.text._ZN7cutlass13device_kernelINS_4gemm6kernel13GemmUniversalIN4cute5tupleIJiiiiEEENS1_10collective13CollectiveMmaINS1_35MainloopSm100TmaUmmaWarpSpecializedILi4ELi2ELi4ENS5_IJNS4_1CILi2EEENSA_ILi1EEESC_EEEEENS5_IJNSA_ILi64EEENSA_ILi128EEESF_EEENS_12float_e5m2_tENS5_IJlSC_lEEESI_SJ_NS4_8TiledMMAINS4_8MMA_AtomIJNS4_10MMA_TraitsINS4_19SM100_MMA_F8F6F4_SSEJSI_SI_fSF_SG_NS4_17integral_constantINS4_4UMMA5MajorELSQ_0EEESR_NSO_INSP_7ScaleInELSS_0EEEST_EEEEEENS4_6LayoutINS5_IJSC_SC_SC_EEENS5_IJNSA_ILi0EEESY_SY_EEEEENS5_IJNS4_10UnderscoreES11_S11_EEEEENS4_13SM90_TMA_LOADENS4_14ComposedLayoutINS4_7SwizzleILi2ELi4ELi3EEENS4_18smem_ptr_flag_bitsILi8EEENSW_INS5_IJNSA_ILi8EEESF_EEENS5_IJSF_SC_EEEEEEEvNS4_8identityENS4_23SM90_TMA_LOAD_MULTICASTES1E_vS1F_EENS_8epilogue10collective18CollectiveEpilogueINS1I_23Sm100TmaWarpSpecializedILi2ELi2ELi32ELb0ELb0EEEJSH_NS5_IJNSW_ISF_SC_EES1N_EEESI_SJ_SI_SJ_NS1I_6fusion15FusionCallbacksIS1M_NS1P_17LinearCombinationISI_fSI_fLNS_15FloatRoundStyleE2EEESH_S1O_JEEENS4_5SM1004TMEM4LOAD26SM100_TMEM_LOAD_16dp32b32xES14_S1E_NS4_39AutoVectorizingCopyWithAssumedAlignmentILi128EEENS4_14SM90_TMA_STOREES1E_S20_S20_EEEvvEEEEvNT_6ParamsE:
        .type           _ZN7cutlass13device_kernelINS_4gemm6kernel13GemmUniversalIN4cute5tupleIJiiiiEEENS1_10collective13CollectiveMmaINS1_35MainloopSm100TmaUmmaWarpSpecializedILi4ELi2ELi4ENS5_IJNS4_1CILi2EEENSA_ILi1EEESC_EEEEENS5_IJNSA_ILi64EEENSA_ILi128EEESF_EEENS_12float_e5m2_tENS5_IJlSC_lEEESI_SJ_NS4_8TiledMMAINS4_8MMA_AtomIJNS4_10MMA_TraitsINS4_19SM100_MMA_F8F6F4_SSEJSI_SI_fSF_SG_NS4_17integral_constantINS4_4UMMA5MajorELSQ_0EEESR_NSO_INSP_7ScaleInELSS_0EEEST_EEEEEENS4_6LayoutINS5_IJSC_SC_SC_EEENS5_IJNSA_ILi0EEESY_SY_EEEEENS5_IJNS4_10UnderscoreES11_S11_EEEEENS4_13SM90_TMA_LOADENS4_14ComposedLayoutINS4_7SwizzleILi2ELi4ELi3EEENS4_18smem_ptr_flag_bitsILi8EEENSW_INS5_IJNSA_ILi8EEESF_EEENS5_IJSF_SC_EEEEEEEvNS4_8identityENS4_23SM90_TMA_LOAD_MULTICASTES1E_vS1F_EENS_8epilogue10collective18CollectiveEpilogueINS1I_23Sm100TmaWarpSpecializedILi2ELi2ELi32ELb0ELb0EEEJSH_NS5_IJNSW_ISF_SC_EES1N_EEESI_SJ_SI_SJ_NS1I_6fusion15FusionCallbacksIS1M_NS1P_17LinearCombinationISI_fSI_fLNS_15FloatRoundStyleE2EEESH_S1O_JEEENS4_5SM1004TMEM4LOAD26SM100_TMEM_LOAD_16dp32b32xES14_S1E_NS4_39AutoVectorizingCopyWithAssumedAlignmentILi128EEENS4_14SM90_TMA_STOREES1E_S20_S20_EEEvvEEEEvNT_6ParamsE,@function
        .size           _ZN7cutlass13device_kernelINS_4gemm6kernel13GemmUniversalIN4cute5tupleIJiiiiEEENS1_10collective13CollectiveMmaINS1_35MainloopSm100TmaUmmaWarpSpecializedILi4ELi2ELi4ENS5_IJNS4_1CILi2EEENSA_ILi1EEESC_EEEEENS5_IJNSA_ILi64EEENSA_ILi128EEESF_EEENS_12float_e5m2_tENS5_IJlSC_lEEESI_SJ_NS4_8TiledMMAINS4_8MMA_AtomIJNS4_10MMA_TraitsINS4_19SM100_MMA_F8F6F4_SSEJSI_SI_fSF_SG_NS4_17integral_constantINS4_4UMMA5MajorELSQ_0EEESR_NSO_INSP_7ScaleInELSS_0EEEST_EEEEEENS4_6LayoutINS5_IJSC_SC_SC_EEENS5_IJNSA_ILi0EEESY_SY_EEEEENS5_IJNS4_10UnderscoreES11_S11_EEEEENS4_13SM90_TMA_LOADENS4_14ComposedLayoutINS4_7SwizzleILi2ELi4ELi3EEENS4_18smem_ptr_flag_bitsILi8EEENSW_INS5_IJNSA_ILi8EEESF_EEENS5_IJSF_SC_EEEEEEEvNS4_8identityENS4_23SM90_TMA_LOAD_MULTICASTES1E_vS1F_EENS_8epilogue10collective18CollectiveEpilogueINS1I_23Sm100TmaWarpSpecializedILi2ELi2ELi32ELb0ELb0EEEJSH_NS5_IJNSW_ISF_SC_EES1N_EEESI_SJ_SI_SJ_NS1I_6fusion15FusionCallbacksIS1M_NS1P_17LinearCombinationISI_fSI_fLNS_15FloatRoundStyleE2EEESH_S1O_JEEENS4_5SM1004TMEM4LOAD26SM100_TMEM_LOAD_16dp32b32xES14_S1E_NS4_39AutoVectorizingCopyWithAssumedAlignmentILi128EEENS4_14SM90_TMA_STOREES1E_S20_S20_EEEvvEEEEvNT_6ParamsE,(.L_x_149 - _ZN7cutlass13device_kernelINS_4gemm6kernel13GemmUniversalIN4cute5tupleIJiiiiEEENS1_10collective13CollectiveMmaINS1_35MainloopSm100TmaUmmaWarpSpecializedILi4ELi2ELi4ENS5_IJNS4_1CILi2EEENSA_ILi1EEESC_EEEEENS5_IJNSA_ILi64EEENSA_ILi128EEESF_EEENS_12float_e5m2_tENS5_IJlSC_lEEESI_SJ_NS4_8TiledMMAINS4_8MMA_AtomIJNS4_10MMA_TraitsINS4_19SM100_MMA_F8F6F4_SSEJSI_SI_fSF_SG_NS4_17integral_constantINS4_4UMMA5MajorELSQ_0EEESR_NSO_INSP_7ScaleInELSS_0EEEST_EEEEEENS4_6LayoutINS5_IJSC_SC_SC_EEENS5_IJNSA_ILi0EEESY_SY_EEEEENS5_IJNS4_10UnderscoreES11_S11_EEEEENS4_13SM90_TMA_LOADENS4_14ComposedLayoutINS4_7SwizzleILi2ELi4ELi3EEENS4_18smem_ptr_flag_bitsILi8EEENSW_INS5_IJNSA_ILi8EEESF_EEENS5_IJSF_SC_EEEEEEEvNS4_8identityENS4_23SM90_TMA_LOAD_MULTICASTES1E_vS1F_EENS_8epilogue10collective18CollectiveEpilogueINS1I_23Sm100TmaWarpSpecializedILi2ELi2ELi32ELb0ELb0EEEJSH_NS5_IJNSW_ISF_SC_EES1N_EEESI_SJ_SI_SJ_NS1I_6fusion15FusionCallbacksIS1M_NS1P_17LinearCombinationISI_fSI_fLNS_15FloatRoundStyleE2EEESH_S1O_JEEENS4_5SM1004TMEM4LOAD26SM100_TMEM_LOAD_16dp32b32xES14_S1E_NS4_39AutoVectorizingCopyWithAssumedAlignmentILi128EEENS4_14SM90_TMA_STOREES1E_S20_S20_EEEvvEEEEvNT_6ParamsE)
        .other          _ZN7cutlass13device_kernelINS_4gemm6kernel13GemmUniversalIN4cute5tupleIJiiiiEEENS1_10collective13CollectiveMmaINS1_35MainloopSm100TmaUmmaWarpSpecializedILi4ELi2ELi4ENS5_IJNS4_1CILi2EEENSA_ILi1EEESC_EEEEENS5_IJNSA_ILi64EEENSA_ILi128EEESF_EEENS_12float_e5m2_tENS5_IJlSC_lEEESI_SJ_NS4_8TiledMMAINS4_8MMA_AtomIJNS4_10MMA_TraitsINS4_19SM100_MMA_F8F6F4_SSEJSI_SI_fSF_SG_NS4_17integral_constantINS4_4UMMA5MajorELSQ_0EEESR_NSO_INSP_7ScaleInELSS_0EEEST_EEEEEENS4_6LayoutINS5_IJSC_SC_SC_EEENS5_IJNSA_ILi0EEESY_SY_EEEEENS5_IJNS4_10UnderscoreES11_S11_EEEEENS4_13SM90_TMA_LOADENS4_14ComposedLayoutINS4_7SwizzleILi2ELi4ELi3EEENS4_18smem_ptr_flag_bitsILi8EEENSW_INS5_IJNSA_ILi8EEESF_EEENS5_IJSF_SC_EEEEEEEvNS4_8identityENS4_23SM90_TMA_LOAD_MULTICASTES1E_vS1F_EENS_8epilogue10collective18CollectiveEpilogueINS1I_23Sm100TmaWarpSpecializedILi2ELi2ELi32ELb0ELb0EEEJSH_NS5_IJNSW_ISF_SC_EES1N_EEESI_SJ_SI_SJ_NS1I_6fusion15FusionCallbacksIS1M_NS1P_17LinearCombinationISI_fSI_fLNS_15FloatRoundStyleE2EEESH_S1O_JEEENS4_5SM1004TMEM4LOAD26SM100_TMEM_LOAD_16dp32b32xES14_S1E_NS4_39AutoVectorizingCopyWithAssumedAlignmentILi128EEENS4_14SM90_TMA_STOREES1E_S20_S20_EEEvvEEEEvNT_6ParamsE,@"STO_CUDA_ENTRY STV_DEFAULT"
_ZN7cutlass13device_kernelINS_4gemm6kernel13GemmUniversalIN4cute5tupleIJiiiiEEENS1_10collective13CollectiveMmaINS1_35MainloopSm100TmaUmmaWarpSpecializedILi4ELi2ELi4ENS5_IJNS4_1CILi2EEENSA_ILi1EEESC_EEEEENS5_IJNSA_ILi64EEENSA_ILi128EEESF_EEENS_12float_e5m2_tENS5_IJlSC_lEEESI_SJ_NS4_8TiledMMAINS4_8MMA_AtomIJNS4_10MMA_TraitsINS4_19SM100_MMA_F8F6F4_SSEJSI_SI_fSF_SG_NS4_17integral_constantINS4_4UMMA5MajorELSQ_0EEESR_NSO_INSP_7ScaleInELSS_0EEEST_EEEEEENS4_6LayoutINS5_IJSC_SC_SC_EEENS5_IJNSA_ILi0EEESY_SY_EEEEENS5_IJNS4_10UnderscoreES11_S11_EEEEENS4_13SM90_TMA_LOADENS4_14ComposedLayoutINS4_7SwizzleILi2ELi4ELi3EEENS4_18smem_ptr_flag_bitsILi8EEENSW_INS5_IJNSA_ILi8EEESF_EEENS5_IJSF_SC_EEEEEEEvNS4_8identityENS4_23SM90_TMA_LOAD_MULTICASTES1E_vS1F_EENS_8epilogue10collective18CollectiveEpilogueINS1I_23Sm100TmaWarpSpecializedILi2ELi2ELi32ELb0ELb0EEEJSH_NS5_IJNSW_ISF_SC_EES1N_EEESI_SJ_SI_SJ_NS1I_6fusion15FusionCallbacksIS1M_NS1P_17LinearCombinationISI_fSI_fLNS_15FloatRoundStyleE2EEESH_S1O_JEEENS4_5SM1004TMEM4LOAD26SM100_TMEM_LOAD_16dp32b32xES14_S1E_NS4_39AutoVectorizingCopyWithAssumedAlignmentILi128EEENS4_14SM90_TMA_STOREES1E_S20_S20_EEEvvEEEEvNT_6ParamsE:
[----:B------:R-:W1:Y:S01]  /*0000*/  LDC R1, c[0x0][0x37c] ;  /* 0x0000df00ff017b82 */ /* 0x000e620000000800 */
[----:B------:R-:W2:Y:S01]  /*0010*/  S2R R93, SR_TID.X ;  /* 0x00000000005d7919 */ /* 0x000ea20000002100 */
[----:B------:R-:W3:Y:S01]  /*0020*/  LDCU.64 UR8, c[0x0][0x890] ;  /* 0x00011200ff0877ac */ /* 0x000ee20008000a00 */
[----:B------:R-:W-:Y:S02]  /*0030*/  PRMT R84, RZ, 0x7610, R84 ;  /* 0x00007610ff547816 */ /* 0x000fe40000000054 */
[----:B------:R-:W-:Y:S01]  /*0040*/  ELECT P3, URZ, PT ;  /* 0x0000000000ff782f */ /* 0x000fe20003860000 */
[----:B---3--:R-:W-:-:S04]  /*0050*/  UISETP.NE.U32.AND UP0, UPT, UR8, URZ, UPT ;  /* 0x000000ff0800728c */ /* 0x008fc8000bf05070 */
[----:B------:R-:W-:Y:S01]  /*0060*/  UISETP.NE.AND.EX UP0, UPT, UR9, URZ, UPT, UP0 ;  /* 0x000000ff0900728c */ /* 0x000fe2000bf05300 */
[----:B--2---:R-:W-:-:S05]  /*0070*/  SHF.R.U32.HI R85, RZ, 0x5, R93 ;  /* 0x00000005ff557819 */ /* 0x004fca000001165d */
[----:B------:R-:W2:Y:S02]  /*0080*/  SHFL.IDX PT, R0, R85, RZ, 0x1f ;  /* 0x00001fff55007589 */ /* 0x000ea400000e0000 */
[----:B--2---:R-:W-:Y:S01]  /*0090*/  R2UR UR18, R0 ;  /* 0x00000000001272ca */ /* 0x004fe200000e0000 */
[----:B-1----:R-:W-:-:S14]  /*00a0*/  BRA.U UP0, `(.L_x_0) ;  /* 0x0000000100307547 */ /* 0x002fdc000b800000 */
[----:B------:R-:W1:Y:S02]  /*00b0*/  LDCU.64 UR4, c[0x0][0x888] ;  /* 0x00011100ff0477ac */ /* 0x000e640008000a00 */
[----:B-1----:R-:W-:-:S04]  /*00c0*/  UISETP.NE.U32.AND UP0, UPT, UR4, URZ, UPT ;  /* 0x000000ff0400728c */ /* 0x002fc8000bf05070 */
[----:B------:R-:W-:-:S09]  /*00d0*/  UISETP.NE.AND.EX UP0, UPT, UR5, URZ, UPT, UP0 ;  /* 0x000000ff0500728c */ /* 0x000fd2000bf05300 */
[----:B------:R-:W-:Y:S05]  /*00e0*/  BRA.U !UP0, `(.L_x_1) ;  /* 0x0000000108147547 */ /* 0x000fea000b800000 */
[----:B------:R-:W1:Y:S01]  /*00f0*/  LDC.64 R2, c[0x0][0x888] ;  /* 0x00022200ff027b82 */ /* 0x000e620000000a00 */
[----:B------:R-:W1:Y:S02]  /*0100*/  LDCU.64 UR4, c[0x0][0x358] ;  /* 0x00006b00ff0477ac */ /* 0x000e640008000a00 */
[----:B-1----:R1:W5:Y:S01]  /*0110*/  LDG.E R41, desc[UR4][R2.64] ;  /* 0x0000000402297981 */ /* 0x002362000c1e1900 */
[----:B------:R-:W-:Y:S01]  /*0120*/  HFMA2 R84, -RZ, RZ, 0, 5.9604644775390625e-08 ;  /* 0x00000001ff547431 */ /* 0x000fe200000001ff */
[----:B------:R-:W-:Y:S05]  /*0130*/  BRA `(.L_x_0) ;  /* 0x00000000000c7947 */ /* 0x000fea0003800000 */
.L_x_1:
[----:B------:R-:W1:Y:S01]  /*0140*/  LDCU UR4, c[0x0][0x880] ;  /* 0x00011000ff0477ac */ /* 0x000e620008000800 */
[----:B------:R-:W-:Y:S01]  /*0150*/  HFMA2 R84, -RZ, RZ, 0, 5.9604644775390625e-08 ;  /* 0x00000001ff547431 */ /* 0x000fe200000001ff */
[----:B-1----:R-:W-:-:S07]  /*0160*/  MOV R41, UR4 ;  /* 0x0000000400297c02 */ /* 0x002fce0008000f00 */
.L_x_0:
[----:B------:R-:W2:Y:S02]  /*0170*/  LDCU.64 UR4, c[0x0][0x8b0] ;  /* 0x00011600ff0477ac */ /* 0x000ea40008000a00 */
[----:B--2---:R-:W-:-:S04]  /*0180*/  UISETP.NE.U32.AND UP0, UPT, UR4, URZ, UPT ;  /* 0x000000ff0400728c */ /* 0x004fc8000bf05070 */
[----:B------:R-:W-:-:S09]  /*0190*/  UISETP.NE.AND.EX UP0, UPT, UR5, URZ, UPT, UP0 ;  /* 0x000000ff0500728c */ /* 0x000fd2000bf05300 */
[----:B------:R-:W-:Y:S05]  /*01a0*/  BRA.U UP0, `(.L_x_2) ;  /* 0x0000000100287547 */ /* 0x000fea000b800000 */
[----:B------:R-:W2:Y:S02]  /*01b0*/  LDCU.64 UR4, c[0x0][0x8a8] ;  /* 0x00011500ff0477ac */ /* 0x000ea40008000a00 */
[----:B--2---:R-:W-:-:S04]  /*01c0*/  UISETP.NE.U32.AND UP0, UPT, UR4, URZ, UPT ;  /* 0x000000ff0400728c */ /* 0x004fc8000bf05070 */
[----:B------:R-:W-:-:S09]  /*01d0*/  UISETP.NE.AND.EX UP0, UPT, UR5, URZ, UPT, UP0 ;  /* 0x000000ff0500728c */ /* 0x000fd2000bf05300 */
[----:B------:R-:W-:Y:S05]  /*01e0*/  BRA.U !UP0, `(.L_x_3) ;  /* 0x0000000108107547 */ /* 0x000fea000b800000 */
[----:B------:R-:W2:Y:S01]  /*01f0*/  LDC.64 R38, c[0x0][0x8a8] ;  /* 0x00022a00ff267b82 */ /* 0x000ea20000000a00 */
[----:B------:R-:W2:Y:S02]  /*0200*/  LDCU.64 UR4, c[0x0][0x358] ;  /* 0x00006b00ff0477ac */ /* 0x000ea40008000a00 */
[----:B--2---:R2:W5:Y:S01]  /*0210*/  LDG.E R38, desc[UR4][R38.64] ;  /* 0x0000000426267981 */ /* 0x004562000c1e1900 */
[----:B------:R-:W-:Y:S05]  /*0220*/  BRA `(.L_x_2) ;  /* 0x0000000000087947 */ /* 0x000fea0003800000 */
.L_x_3:
[----:B------:R-:W2:Y:S02]  /*0230*/  LDCU UR4, c[0x0][0x8a0] ;  /* 0x00011400ff0477ac */ /* 0x000ea40008000800 */
[----:B--2---:R-:W-:Y:S02]  /*0240*/  MOV R38, UR4 ;  /* 0x0000000400267c02 */ /* 0x004fe40008000f00 */
.L_x_2:
[----:B------:R-:W-:Y:S01]  /*0250*/  IMAD.U32 R0, RZ, RZ, UR18 ;  /* 0x00000012ff007e24 */ /* 0x000fe2000f8e00ff */
[----:B------:R-:W-:Y:S04]  /*0260*/  BSSY.RECONVERGENT B0, `(.L_x_4) ;  /* 0x000000c000007945 */ /* 0x000fe80003800200 */
[C---:B------:R-:W-:Y:S02]  /*0270*/  ISETP.NE.OR P1, PT, R0.reuse, 0x1, !P3 ;  /* 0x000000010000780c */ /* 0x040fe40005f25670 */
[----:B------:R-:W-:-:S11]  /*0280*/  ISETP.NE.OR P0, PT, R0, 0x3, !P3 ;  /* 0x000000030000780c */ /* 0x000fd60005f05670 */
[----:B------:R-:W-:Y:S05]  /*0290*/  @P1 BRA `(.L_x_5) ;  /* 0x0000000000201947 */ /* 0x000fea0003800000 */
[----:B------:R-:W3:Y:S02]  /*02a0*/  LDCU.64 UR4, c[0x0][0x348] ;  /* 0x00006900ff0477ac */ /* 0x000ee40008000a00 */
[----:B---3--:R-:W-:Y:S02]  /*02b0*/  UIADD3 UR6, UP1, UPT, UR4, 0x80, URZ ;  /* 0x0000008004067890 */ /* 0x008fe4000ff3e0ff */
[----:B------:R-:W-:Y:S02]  /*02c0*/  UIADD3 UR4, UP0, UPT, UR4, 0x180, URZ ;  /* 0x0000018004047890 */ /* 0x000fe4000ff1e0ff */
[----:B------:R-:W-:Y:S02]  /*02d0*/  UIADD3.X UR7, UPT, UPT, URZ, UR5, URZ, UP1, !UPT ;  /* 0x00000005ff077290 */ /* 0x000fe40008ffe4ff */
[----:B------:R-:W-:-:S07]  /*02e0*/  UIADD3.X UR5, UPT, UPT, URZ, UR5, URZ, UP0, !UPT ;  /* 0x00000005ff057290 */ /* 0x000fce00087fe4ff */
[----:B------:R3:W-:Y:S02]  /*02f0*/  UTMACCTL.PF [UR6] ;  /* 0x00000000060079b9 */ /* 0x0007e40008040000 */
[----:B------:R3:W-:Y:S02]  /*0300*/  UTMACCTL.PF [UR4] ;  /* 0x00000000040079b9 */ /* 0x0007e40008040000 */
[----:B---3--:R-:W-:Y:S01]  /*0310*/  NOP ;  /* 0x0000000000007918 */ /* 0x008fe20000000000 */
.L_x_5:
[----:B------:R-:W-:Y:S05]  /*0320*/  BSYNC.RECONVERGENT B0 ;  /* 0x0000000000007941 */ /* 0x000fea0003800200 */
.L_x_4:
[----:B------:R-:W-:Y:S04]  /*0330*/  BSSY.RECONVERGENT B0, `(.L_x_6) ;  /* 0x000000a000007945 */ /* 0x000fe80003800200 */
        /* <DEDUP_REMOVED lines=9> */
.L_x_7:
[----:B------:R-:W-:Y:S05]  /*03d0*/  BSYNC.RECONVERGENT B0 ;  /* 0x0000000000007941 */ /* 0x000fea0003800200 */
.L_x_6:
[----:B------:R-:W3:Y:S01]  /*03e0*/  LDCU.64 UR4, c[0x0][0x888] ;  /* 0x00011100ff0477ac */ /* 0x000ee20008000a00 */
[----:B------:R-:W-:Y:S02]  /*03f0*/  UISETP.EQ.U32.AND UP2, UPT, UR8, URZ, UPT ;  /* 0x000000ff0800728c */ /* 0x000fe4000bf42070 */
[----:B------:R-:W-:Y:S02]  /*0400*/  UPLOP3.LUT UP3, UPT, UPT, UPT, UPT, 0x80, 0x8 ;  /* 0x000000000008789c */ /* 0x000fe40003f6f070 */
[----:B---3--:R-:W-:-:S04]  /*0410*/  UISETP.NE.U32.AND UP0, UPT, UR4, URZ, UPT ;  /* 0x000000ff0400728c */ /* 0x008fc8000bf05070 */
[----:B------:R-:W-:-:S04]  /*0420*/  UISETP.NE.AND.EX UP1, UPT, UR5, URZ, UPT, UP0 ;  /* 0x000000ff0500728c */ /* 0x000fc8000bf25300 */
[----:B------:R-:W-:-:S04]  /*0430*/  UISETP.EQ.OR.EX UP4, UPT, UR9, URZ, !UP1, UP2 ;  /* 0x000000ff0900728c */ /* 0x000fc8000cf82720 */
[----:B------:R-:W-:-:S06]  /*0440*/  UP2UR UR4, UPR, URZ, 0x10 ;  /* 0x00000010ff047883 */ /* 0x000fcc0008000000 */
[----:B------:R-:W-:Y:S01]  /*0450*/  MOV R86, UR4 ;  /* 0x0000000400567c02 */ /* 0x000fe20008000f00 */
[----:B------:R-:W-:Y:S06]  /*0460*/  BRA.U !UP4, `(.L_x_8) ;  /* 0x000000010c207547 */ /* 0x000fec000b800000 */
[----:B------:R-:W-:Y:S01]  /*0470*/  UISETP.NE.U32.AND UP2, UPT, UR8, URZ, UPT ;  /* 0x000000ff0800728c */ /* 0x000fe2000bf45070 */
[----:B-----5:R-:W-:Y:S01]  /*0480*/  FSETP.NEU.AND P0, PT, R41, RZ, PT ;  /* 0x000000ff2900720b */ /* 0x020fe20003f0d000 */
[----:B------:R-:W-:Y:S02]  /*0490*/  USEL UR4, URZ, 0xffffffff, UP1 ;  /* 0xffffffffff047887 */ /* 0x000fe40008800000 */
[----:B------:R-:W-:-:S10]  /*04a0*/  UISETP.NE.AND.EX UP2, UPT, UR9, URZ, UPT, UP2 ;  /* 0x000000ff0900728c */ /* 0x000fd4000bf45320 */
[----:B------:R-:W-:Y:S01]  /*04b0*/  VOTEU.ANY UP0, P0 ;  /* 0x0000000000ff7886 */ /* 0x000fe20000000100 */
[----:B------:R-:W-:-:S04]  /*04c0*/  @!UP2 USEL UR4, URZ, 0xffffffff, UP0 ;  /* 0xffffffffff04a887 */ /* 0x000fc80008000000 */
[----:B------:R-:W-:-:S04]  /*04d0*/  ULOP3.LUT UR4, UR4, 0x1, URZ, 0xc0, !UPT ;  /* 0x0000000104047892 */ /* 0x000fc8000f8ec0ff */
[----:B------:R-:W-:-:S11]  /*04e0*/  UISETP.NE.U32.AND UP3, UPT, UR4, 0x1, UPT ;  /* 0x000000010400788c */ /* 0x000fd6000bf65070 */
.L_x_8:
[----:B-1----:R-:W1:Y:S01]  /*04f0*/  SHFL.IDX PT, R2, R85, RZ, 0x1f ;  /* 0x00001fff55027589 */ /* 0x002e6200000e0000 */
[----:B------:R-:W-:Y:S01]  /*0500*/  UISETP.NE.AND UP6, UPT, UR18, 0x2, UPT ;  /* 0x000000021200788c */ /* 0x000fe2000bfc5270 */
[----:B-1----:R-:W-:-:S13]  /*0510*/  ISETP.NE.AND P0, PT, R2, RZ, PT ;  /* 0x000000ff0200720c */ /* 0x002fda0003f05270 */
[----:B------:R-:W-:Y:S05]  /*0520*/  @P0 BRA `(.L_x_9) ;  /* 0x0000000000580947 */ /* 0x000fea0003800000 */
[----:B------:R-:W1:Y:S01]  /*0530*/  S2UR UR4, SR_CgaCtaId ;  /* 0x00000000000479c3 */ /* 0x000e620000008800 */
[----:B------:R-:W-:Y:S01]  /*0540*/  UMOV UR5, 0x400 ;  /* 0x0000040000057882 */ /* 0x000fe20000000000 */
[----:B------:R-:W-:Y:S01]  /*0550*/  UMOV UR8, 0x1 ;  /* 0x0000000100087882 */ /* 0x000fe20000000000 */
[----:B------:R-:W-:Y:S01]  /*0560*/  UMOV UR6, 0x2 ;  /* 0x0000000200067882 */ /* 0x000fe20000000000 */
[----:B------:R-:W-:-:S04]  /*0570*/  UIADD3 UR8, UPT, UPT, -UR8, 0x100000, URZ ;  /* 0x0010000008087890 */ /* 0x000fc8000fffe1ff */
[----:B------:R-:W-:Y:S02]  /*0580*/  USHF.L.U32 UR9, UR8, 0xb, URZ ;  /* 0x0000000b08097899 */ /* 0x000fe400080006ff */
[----:B------:R-:W-:Y:S02]  /*0590*/  USHF.L.U32 UR8, UR8, 0x1, URZ ;  /* 0x0000000108087899 */ /* 0x000fe400080006ff */
[----:B------:R-:W-:-:S04]  /*05a0*/  UIADD3 UR6, UPT, UPT, -UR6, 0x100000, URZ ;  /* 0x0010000006067890 */ /* 0x000fc8000fffe1ff */
[----:B------:R-:W-:Y:S02]  /*05b0*/  USHF.L.U32 UR7, UR6, 0xb, URZ ;  /* 0x0000000b06077899 */ /* 0x000fe400080006ff */
[----:B------:R-:W-:Y:S01]  /*05c0*/  USHF.L.U32 UR6, UR6, 0x1, URZ ;  /* 0x0000000106067899 */ /* 0x000fe200080006ff */
[----:B------:R-:W-:Y:S01]  /*05d0*/  ELECT P0, URZ, PT ;  /* 0x0000000000ff782f */ /* 0x000fe20003800000 */
[----:B-1----:R-:W-:Y:S01]  /*05e0*/  ULEA UR4, UR4, UR5, 0x18 ;  /* 0x0000000504047291 */ /* 0x002fe2000f8ec0ff */
[----:B------:R-:W1:Y:S11]  /*05f0*/  FENCE.VIEW.ASYNC.S ;  /* 0x00000000000073c6 */ /* 0x000e760000000000 */
[----:B-1----:R1:W3:Y:S01]  /*0600*/  SYNCS.EXCH.64 URZ, [UR4], UR8 ;  /* 0x0000000804ff75b2 */ /* 0x0022e20008000100 */
[----:B------:R1:W4:Y:S01]  /*0610*/  SYNCS.EXCH.64 URZ, [UR4+0x20], UR6 ;  /* 0x0000200604ff75b2 */ /* 0x0003220008000100 */
[----:B------:R1:W1:Y:S01]  /*0620*/  SYNCS.EXCH.64 URZ, [UR4+0x8], UR8 ;  /* 0x0000080804ff75b2 */ /* 0x0002620008000100 */
[----:B------:R1:W1:Y:S01]  /*0630*/  SYNCS.EXCH.64 URZ, [UR4+0x28], UR6 ;  /* 0x0000280604ff75b2 */ /* 0x0002620008000100 */
[----:B------:R1:W1:Y:S01]  /*0640*/  SYNCS.EXCH.64 URZ, [UR4+0x10], UR8 ;  /* 0x0000100804ff75b2 */ /* 0x0002620008000100 */
[----:B------:R1:W1:Y:S01]  /*0650*/  SYNCS.EXCH.64 URZ, [UR4+0x30], UR6 ;  /* 0x0000300604ff75b2 */ /* 0x0002620008000100 */
[----:B------:R1:W1:Y:S01]  /*0660*/  SYNCS.EXCH.64 URZ, [UR4+0x18], UR8 ;  /* 0x0000180804ff75b2 */ /* 0x0002620008000100 */
[----:B------:R1:W1:Y:S01]  /*0670*/  SYNCS.EXCH.64 URZ, [UR4+0x38], UR6 ;  /* 0x0000380604ff75b2 */ /* 0x0002620008000100 */
[----:B------:R-:W-:Y:S01]  /*0680*/  NOP ;  /* 0x0000000000007918 */ /* 0x000fe20000000000 */
.L_x_9:
[----:B------:R-:W2:Y:S01]  /*0690*/  SHFL.IDX PT, R2, R85, RZ, 0x1f ;  /* 0x00001fff55027589 */ /* 0x000ea200000e0000 */
[----:B------:R-:W-:Y:S01]  /*06a0*/  NOP ;  /* 0x0000000000007918 */ /* 0x000fe20000000000 */
[----:B--2---:R-:W-:-:S13]  /*06b0*/  ISETP.NE.AND P0, PT, R2, 0x1, PT ;  /* 0x000000010200780c */ /* 0x004fda0003f05270 */
[----:B------:R-:W-:Y:S05]  /*06c0*/  @P0 BRA `(.L_x_10) ;  /* 0x0000000000480947 */ /* 0x000fea0003800000 */
[----:B-1----:R-:W1:Y:S01]  /*06d0*/  S2UR UR4, SR_CgaCtaId ;  /* 0x00000000000479c3 */ /* 0x002e620000008800 */
        /* <DEDUP_REMOVED lines=12> */
[----:B-1----:R2:W1:Y:S01]  /*07a0*/  SYNCS.EXCH.64 URZ, [UR4+0x40], UR8 ;  /* 0x0000400804ff75b2 */ /* 0x0024620008000100 */
[----:B------:R2:W1:Y:S01]  /*07b0*/  SYNCS.EXCH.64 URZ, [UR4+0x50], UR6 ;  /* 0x0000500604ff75b2 */ /* 0x0004620008000100 */
[----:B------:R2:W1:Y:S01]  /*07c0*/  SYNCS.EXCH.64 URZ, [UR4+0x48], UR8 ;  /* 0x0000480804ff75b2 */ /* 0x0004620008000100 */
[----:B------:R2:W1:Y:S02]  /*07d0*/  SYNCS.EXCH.64 URZ, [UR4+0x58], UR6 ;  /* 0x0000580604ff75b2 */ /* 0x0004640008000100 */
[----:B--2---:R-:W-:Y:S01]  /*07e0*/  NOP ;  /* 0x0000000000007918 */ /* 0x004fe20000000000 */
.L_x_10:
[----:B------:R-:W2:Y:S01]  /*07f0*/  SHFL.IDX PT, R2, R85, RZ, 0x1f ;  /* 0x00001fff55027589 */ /* 0x000ea200000e0000 */
[----:B------:R-:W-:Y:S01]  /*0800*/  NOP ;  /* 0x0000000000007918 */ /* 0x000fe20000000000 */
[----:B--2---:R-:W-:-:S13]  /*0810*/  ISETP.NE.AND P0, PT, R2, 0x3, PT ;  /* 0x000000030200780c */ /* 0x004fda0003f05270 */
[----:B------:R-:W-:Y:S05]  /*0820*/  @P0 BRA `(.L_x_11) ;  /* 0x0000000000300947 */ /* 0x000fea0003800000 */
[----:B-1----:R-:W1:Y:S01]  /*0830*/  S2UR UR4, SR_CgaCtaId ;  /* 0x00000000000479c3 */ /* 0x002e620000008800 */
[----:B------:R-:W-:Y:S01]  /*0840*/  UMOV UR6, 0x400 ;  /* 0x0000040000067882 */ /* 0x000fe20000000000 */
[----:B------:R-:W-:Y:S01]  /*0850*/  UMOV UR5, 0x20 ;  /* 0x0000002000057882 */ /* 0x000fe20000000000 */
[----:B------:R-:W-:Y:S01]  /*0860*/  ELECT P0, URZ, PT ;  /* 0x0000000000ff782f */ /* 0x000fe20003800000 */
[----:B-1----:R-:W-:Y:S02]  /*0870*/  ULEA UR6, UR4, UR6, 0x18 ;  /* 0x0000000604067291 */ /* 0x002fe4000f8ec0ff */
[----:B------:R-:W-:-:S04]  /*0880*/  UIADD3 UR4, UPT, UPT, -UR5, 0x100000, URZ ;  /* 0x0010000005047890 */ /* 0x000fc8000fffe1ff */
[----:B------:R-:W-:Y:S02]  /*0890*/  USHF.L.U32 UR5, UR4, 0xb, URZ ;  /* 0x0000000b04057899 */ /* 0x000fe400080006ff */
[----:B------:R-:W-:Y:S01]  /*08a0*/  USHF.L.U32 UR4, UR4, 0x1, URZ ;  /* 0x0000000104047899 */ /* 0x000fe200080006ff */
[----:B------:R-:W1:Y:S11]  /*08b0*/  FENCE.VIEW.ASYNC.S ;  /* 0x00000000000073c6 */ /* 0x000e760000000000 */
[----:B-1----:R2:W1:Y:S01]  /*08c0*/  SYNCS.EXCH.64 URZ, [UR6+0x60], UR4 ;  /* 0x0000600406ff75b2 */ /* 0x0024620008000100 */
[----:B------:R2:W1:Y:S02]  /*08d0*/  SYNCS.EXCH.64 URZ, [UR6+0x68], UR4 ;  /* 0x0000680406ff75b2 */ /* 0x0004640008000100 */
[----:B--2---:R-:W-:Y:S01]  /*08e0*/  NOP ;  /* 0x0000000000007918 */ /* 0x004fe20000000000 */
.L_x_11:
[----:B------:R-:W2:Y:S01]  /*08f0*/  SHFL.IDX PT, R2, R85, RZ, 0x1f ;  /* 0x00001fff55027589 */ /* 0x000ea200000e0000 */
[----:B------:R-:W-:Y:S01]  /*0900*/  NOP ;  /* 0x0000000000007918 */ /* 0x000fe20000000000 */
[----:B--2---:R-:W-:-:S13]  /*0910*/  ISETP.NE.AND P0, PT, R2, 0x4, PT ;  /* 0x000000040200780c */ /* 0x004fda0003f05270 */
[----:B------:R-:W-:Y:S05]  /*0920*/  @P0 BRA `(.L_x_12) ;  /* 0x00000000004c0947 */ /* 0x000fea0003800000 */
[----:B-1----:R-:W1:Y:S01]  /*0930*/  S2UR UR6, SR_CgaCtaId ;  /* 0x00000000000679c3 */ /* 0x002e620000008800 */
[----:B------:R-:W-:Y:S01]  /*0940*/  UMOV UR4, 0x1e0 ;  /* 0x000001e000047882 */ /* 0x000fe20000000000 */
[----:B------:R-:W-:Y:S01]  /*0950*/  UMOV UR5, 0x400 ;  /* 0x0000040000057882 */ /* 0x000fe20000000000 */
[----:B------:R-:W-:Y:S01]  /*0960*/  USEL UR4, UR4, 0x1a0, UP3 ;  /* 0x000001a004047887 */ /* 0x000fe20009800000 */
[----:B------:R-:W-:Y:S01]  /*0970*/  UMOV UR8, 0x1 ;  /* 0x0000000100087882 */ /* 0x000fe20000000000 */
[----:B------:R-:W-:Y:S01]  /*0980*/  ELECT P0, URZ, PT ;  /* 0x0000000000ff782f */ /* 0x000fe20003800000 */
[----:B------:R-:W-:-:S04]  /*0990*/  UIADD3 UR8, UPT, UPT, -UR8, 0x100000, URZ ;  /* 0x0010000008087890 */ /* 0x000fc8000fffe1ff */
[----:B------:R-:W-:Y:S02]  /*09a0*/  USHF.L.U32 UR9, UR8, 0xb, URZ ;  /* 0x0000000b08097899 */ /* 0x000fe400080006ff */
[----:B------:R-:W-:Y:S02]  /*09b0*/  USHF.L.U32 UR8, UR8, 0x1, URZ ;  /* 0x0000000108087899 */ /* 0x000fe400080006ff */
[----:B-1----:R-:W-:Y:S02]  /*09c0*/  ULEA UR6, UR6, UR5, 0x18 ;  /* 0x0000000506067291 */ /* 0x002fe4000f8ec0ff */
[----:B------:R-:W-:-:S04]  /*09d0*/  UIADD3 UR4, UPT, UPT, -UR4, 0x100000, URZ ;  /* 0x0010000004047890 */ /* 0x000fc8000fffe1ff */
[----:B------:R-:W-:Y:S02]  /*09e0*/  USHF.L.U32 UR5, UR4, 0xb, URZ ;  /* 0x0000000b04057899 */ /* 0x000fe400080006ff */
[----:B------:R-:W-:Y:S01]  /*09f0*/  USHF.L.U32 UR4, UR4, 0x1, URZ ;  /* 0x0000000104047899 */ /* 0x000fe200080006ff */
[----:B------:R-:W1:Y:S03]  /*0a00*/  FENCE.VIEW.ASYNC.S ;  /* 0x00000000000073c6 */ /* 0x000e660000000000 */
[----:B-1----:R2:W1:Y:S08]  /*0a10*/  SYNCS.EXCH.64 URZ, [UR6+0x70], UR8 ;  /* 0x0000700806ff75b2 */ /* 0x0024700008000100 */
[----:B------:R2:W1:Y:S01]  /*0a20*/  SYNCS.EXCH.64 URZ, [UR6+0x80], UR4 ;  /* 0x0000800406ff75b2 */ /* 0x0004620008000100 */
[----:B------:R2:W1:Y:S01]  /*0a30*/  SYNCS.EXCH.64 URZ, [UR6+0x78], UR8 ;  /* 0x0000780806ff75b2 */ /* 0x0004620008000100 */
[----:B------:R2:W1:Y:S02]  /*0a40*/  SYNCS.EXCH.64 URZ, [UR6+0x88], UR4 ;  /* 0x0000880406ff75b2 */ /* 0x0004640008000100 */
[----:B--2---:R-:W-:Y:S01]  /*0a50*/  NOP ;  /* 0x0000000000007918 */ /* 0x004fe20000000000 */
.L_x_12:
        /* <DEDUP_REMOVED lines=20> */
[----:B------:R2:W1:Y:S01]  /*0ba0*/  SYNCS.EXCH.64 URZ, [UR4+0xb8], UR6 ;  /* 0x0000b80604ff75b2 */ /* 0x0004620008000100 */
[----:B------:R2:W1:Y:S01]  /*0bb0*/  SYNCS.EXCH.64 URZ, [UR4+0xa0], UR8 ;  /* 0x0000a00804ff75b2 */ /* 0x0004620008000100 */
[----:B------:R2:W1:Y:S01]  /*0bc0*/  SYNCS.EXCH.64 URZ, [UR4+0xc0], UR6 ;  /* 0x0000c00604ff75b2 */ /* 0x0004620008000100 */
[----:B------:R2:W1:Y:S01]  /*0bd0*/  SYNCS.EXCH.64 URZ, [UR4+0xa8], UR8 ;  /* 0x0000a80804ff75b2 */ /* 0x0004620008000100 */
[----:B------:R2:W1:Y:S02]  /*0be0*/  SYNCS.EXCH.64 URZ, [UR4+0xc8], UR6 ;  /* 0x0000c80604ff75b2 */ /* 0x0004640008000100 */
[----:B--2---:R-:W-:Y:S01]  /*0bf0*/  NOP ;  /* 0x0000000000007918 */ /* 0x004fe20000000000 */
.L_x_13:
[----:B------:R-:W2:Y:S01]  /*0c00*/  SHFL.IDX PT, R2, R85, RZ, 0x1f ;  /* 0x00001fff55027589 */ /* 0x000ea200000e0000 */
[----:B------:R-:W-:Y:S01]  /*0c10*/  NOP ;  /* 0x0000000000007918 */ /* 0x000fe20000000000 */
[----:B--2---:R-:W-:-:S13]  /*0c20*/  ISETP.NE.AND P0, PT, R2, 0x3, PT ;  /* 0x000000030200780c */ /* 0x004fda0003f05270 */
[----:B------:R-:W-:Y:S05]  /*0c30*/  @P0 BRA `(.L_x_14) ;  /* 0x0000000000380947 */ /* 0x000fea0003800000 */
[----:B------:R-:W2:Y:S01]  /*0c40*/  S2UR UR5, SR_CgaCtaId ;  /* 0x00000000000579c3 */ /* 0x000ea20000008800 */
[----:B-1----:R-:W-:Y:S01]  /*0c50*/  UMOV UR4, 0x400 ;  /* 0x0000040000047882 */ /* 0x002fe20000000000 */
[----:B------:R-:W-:Y:S01]  /*0c60*/  UMOV UR6, 0x20 ;  /* 0x0000002000067882 */ /* 0x000fe20000000000 */
[----:B------:R-:W-:Y:S01]  /*0c70*/  ELECT P0, URZ, PT ;  /* 0x0000000000ff782f */ /* 0x000fe20003800000 */
[----:B------:R-:W-:-:S04]  /*0c80*/  UIADD3 UR6, UPT, UPT, -UR6, 0x100000, URZ ;  /* 0x0010000006067890 */ /* 0x000fc8000fffe1ff */
[----:B------:R-:W-:Y:S02]  /*0c90*/  USHF.L.U32 UR7, UR6, 0xb, URZ ;  /* 0x0000000b06077899 */ /* 0x000fe400080006ff */
[----:B------:R-:W-:Y:S02]  /*0ca0*/  USHF.L.U32 UR6, UR6, 0x1, URZ ;  /* 0x0000000106067899 */ /* 0x000fe400080006ff */
[----:B--2---:R-:W-:Y:S01]  /*0cb0*/  ULEA UR4, UR5, UR4, 0x18 ;  /* 0x0000000405047291 */ /* 0x004fe2000f8ec0ff */
[----:B------:R-:W1:Y:S11]  /*0cc0*/  FENCE.VIEW.ASYNC.S ;  /* 0x00000000000073c6 */ /* 0x000e760000000000 */
[----:B-1----:R2:W1:Y:S01]  /*0cd0*/  SYNCS.EXCH.64 URZ, [UR4+0xd0], UR6 ;  /* 0x0000d00604ff75b2 */ /* 0x0024620008000100 */
[----:B------:R2:W1:Y:S01]  /*0ce0*/  SYNCS.EXCH.64 URZ, [UR4+0xe0], UR6 ;  /* 0x0000e00604ff75b2 */ /* 0x0004620008000100 */
[----:B------:R2:W1:Y:S01]  /*0cf0*/  SYNCS.EXCH.64 URZ, [UR4+0xd8], UR6 ;  /* 0x0000d80604ff75b2 */ /* 0x0004620008000100 */
[----:B------:R2:W1:Y:S02]  /*0d00*/  SYNCS.EXCH.64 URZ, [UR4+0xe8], UR6 ;  /* 0x0000e80604ff75b2 */ /* 0x0004640008000100 */
[----:B--2---:R-:W-:Y:S01]  /*0d10*/  NOP ;  /* 0x0000000000007918 */ /* 0x004fe20000000000 */
.L_x_14:
[----:B-1----:R-:W1:Y:S01]  /*0d20*/  LDCU UR4, c[0x0][0x36c] ;  /* 0x00006d80ff0477ac */ /* 0x002e620008000800 */
[----:B------:R-:W-:Y:S01]  /*0d30*/  ISETP.NE.OR P3, PT, R0, 0x2, !P3 ;  /* 0x000000020000780c */ /* 0x000fe20005f65670 */
[----:B------:R-:W-:Y:S01]  /*0d40*/  NOP ;  /* 0x0000000000007918 */ /* 0x000fe20000000000 */
[----:B------:R-:W-:Y:S01]  /*0d50*/  LOP3.LUT R0, R93, 0x1f, RZ, 0xc0, !PT ;  /* 0x0000001f5d007812 */ /* 0x000fe200078ec0ff */
[----:B------:R-:W-:Y:S02]  /*0d60*/  UISETP.NE.AND UP4, UPT, UR18, URZ, UPT ;  /* 0x000000ff1200728c */ /* 0x000fe4000bf85270 */
[----:B-1----:R-:W-:-:S09]  /*0d70*/  UISETP.EQ.U32.AND UP5, UPT, UR4, 0x1, UPT ;  /* 0x000000010400788c */ /* 0x002fd2000bfa2070 */
[----:B------:R-:W-:Y:S05]  /*0d80*/  BRA.U !UP5, `(.L_x_15) ;  /* 0x000000010d087547 */ /* 0x000fea000b800000 */
[----:B---34-:R-:W-:Y:S01]  /*0d90*/  UCGABAR_ARV ;  /* 0x00000000000079c7 */ /* 0x018fe20008000000 */
[----:B------:R-:W-:Y:S05]  /*0da0*/  BRA `(.L_x_16) ;  /* 0x0000000000047947 */ /* 0x000fea0003800000 */
.L_x_15:
[----:B---34-:R-:W-:Y:S01]  /*0db0*/  NOP ;  /* 0x0000000000007918 */ /* 0x018fe20000000000 */
.L_x_16:
[----:B------:R-:W1:Y:S01]  /*0dc0*/  S2UR UR20, SR_CTAID.X ;  /* 0x00000000001479c3 */ /* 0x000e620000002500 */
[----:B------:R-:W-:-:S05]  /*0dd0*/  CS2R.32 R3, SR_CgaSize ;  /* 0x0000000000037805 */ /* 0x000fca0000008a00 */
[----:B------:R-:W-:-:S05]  /*0de0*/  IMAD R3, R3, -0xa0, RZ ;  /* 0xffffff6003037824 */ /* 0x000fca00078e02ff */
[----:B------:R-:W-:-:S14]  /*0df0*/  R2UR UR5, R3 ;  /* 0x00000000030572ca */ /* 0x000fdc00000e0000 */
[----:B------:R-:W2:Y:S01]  /*0e00*/  LDCU UR5, c[0x0][UR5+0x2b0] ;  /* 0x00005600050577ac */ /* 0x000ea20008000800 */
[----:B------:R-:W-:-:S05]  /*0e10*/  CS2R.32 R3, SR_CgaSize ;  /* 0x0000000000037805 */ /* 0x000fca0000008a00 */
[----:B------:R-:W-:-:S05]  /*0e20*/  IMAD R3, R3, -0xa0, RZ ;  /* 0xffffff6003037824 */ /* 0x000fca00078e02ff */
[----:B------:R-:W-:-:S14]  /*0e30*/  R2UR UR4, R3 ;  /* 0x00000000030472ca */ /* 0x000fdc00000e0000 */
[----:B------:R-:W3:Y:S01]  /*0e40*/  LDCU UR4, c[0x0][UR4+0x2b4] ;  /* 0x00005680040477ac */ /* 0x000ee20008000800 */
[----:B------:R-:W4:Y:S01]  /*0e50*/  S2UR UR30, SR_CTAID.Y ;  /* 0x00000000001e79c3 */ /* 0x000f220000002600 */
[----:B------:R-:W-:-:S05]  /*0e60*/  CS2R.32 R3, SR_CgaSize ;  /* 0x0000000000037805 */ /* 0x000fca0000008a00 */
[----:B------:R-:W-:-:S05]  /*0e70*/  IMAD R3, R3, -0xa0, RZ ;  /* 0xffffff6003037824 */ /* 0x000fca00078e02ff */
[----:B------:R-:W-:-:S14]  /*0e80*/  R2UR UR62, R3 ;  /* 0x00000000033e72ca */ /* 0x000fdc00000e0000 */
[----:B------:R-:W3:Y:S01]  /*0e90*/  LDCU UR62, c[0x0][UR62+0x2a0] ;  /* 0x000054003e3e77ac */ /* 0x000ee20008000800 */
[----:B------:R-:W-:-:S05]  /*0ea0*/  CS2R.32 R3, SR_CgaSize ;  /* 0x0000000000037805 */ /* 0x000fca0000008a00 */
[----:B------:R-:W-:-:S05]  /*0eb0*/  IMAD R3, R3, -0xa0, RZ ;  /* 0xffffff6003037824 */ /* 0x000fca00078e02ff */
[----:B------:R-:W-:-:S14]  /*0ec0*/  R2UR UR59, R3 ;  /* 0x00000000033b72ca */ /* 0x000fdc00000e0000 */
[----:B------:R-:W3:Y:S01]  /*0ed0*/  LDCU UR59, c[0x0][UR59+0x2a4] ;  /* 0x000054803b3b77ac */ /* 0x000ee20008000800 */
[----:B------:R-:W3:Y:S01]  /*0ee0*/  S2UR UR7, SR_CgaCtaId ;  /* 0x00000000000779c3 */ /* 0x000ee20000008800 */
[----:B------:R-:W3:Y:S01]  /*0ef0*/  LDCU UR19, c[0x0][0xb24] ;  /* 0x00016480ff1377ac */ /* 0x000ee20008000800 */
[----:B------:R-:W3:Y:S01]  /*0f00*/  LDCU UR42, c[0x0][0xb24] ;  /* 0x00016480ff2a77ac */ /* 0x000ee20008000800 */
[----:B-1----:R-:W-:Y:S01]  /*0f10*/  I2FP.F32.U32 R3, UR20 ;  /* 0x0000001400037c45 */ /* 0x002fe20008201000 */
[----:B------:R-:W1:Y:S04]  /*0f20*/  LDCU UR23, c[0x0][0xb30] ;  /* 0x00016600ff1777ac */ /* 0x000e680008000800 */
[----:B--2---:R-:W-:Y:S01]  /*0f30*/  FMUL R3, R3, UR5 ;  /* 0x0000000503037c20 */ /* 0x004fe20008400000 */
[----:B----4-:R-:W-:-:S05]  /*0f40*/  I2FP.F32.U32 R2, UR30 ;  /* 0x0000001e00027c45 */ /* 0x010fca0008201000 */
[----:B------:R-:W2:Y:S01]  /*0f50*/  F2I.U32.TRUNC.NTZ R3, R3 ;  /* 0x0000000300037305 */ /* 0x000ea2000020f000 */
[----:B---3--:R-:W-:Y:S01]  /*0f60*/  FMUL R2, R2, UR4 ;  /* 0x0000000402027c20 */ /* 0x008fe20008400000 */
[----:B------:R-:W-:-:S06]  /*0f70*/  USHF.L.U32 UR28, UR7, 0xc, URZ ;  /* 0x0000000c071c7899 */ /* 0x000fcc00080006ff */
[----:B------:R-:W3:Y:S01]  /*0f80*/  F2I.U32.TRUNC.NTZ R2, R2 ;  /* 0x0000000200027305 */ /* 0x000ee2000020f000 */
[----:B------:R-:W-:Y:S01]  /*0f90*/  ULOP3.LUT UR28, UR28, 0x1000, URZ, 0xc0, !UPT ;  /* 0x000010001c1c7892 */ /* 0x000fe2000f8ec0ff */
[----:B--2---:R-:W-:Y:S02]  /*0fa0*/  R2UR UR4, R3 ;  /* 0x00000000030472ca */ /* 0x004fe400000e0000 */
[----:B---3--:R-:W-:Y:S02]  /*0fb0*/  R2UR UR6, R2 ;  /* 0x00000000020672ca */ /* 0x008fe400000e0000 */
[----:B------:R-:W-:-:S09]  /*0fc0*/  PRMT R2, RZ, 0x7610, R2 ;  /* 0x00007610ff027816 */ /* 0x000fd20000000002 */
[----:B------:R-:W-:-:S04]  /*0fd0*/  UIADD3 UR5, UPT, UPT, -UR4, URZ, URZ ;  /* 0x000000ff04057290 */ /* 0x000fc8000fffe1ff */
[----:B------:R-:W-:Y:S02]  /*0fe0*/  UIMAD UR62, UR62, UR5, UR20 ;  /* 0x000000053e3e72a4 */ /* 0x000fe4000f8e0214 */
[----:B------:R-:W-:-:S04]  /*0ff0*/  UIADD3 UR4, UPT, UPT, -UR6, URZ, URZ ;  /* 0x000000ff06047290 */ /* 0x000fc8000fffe1ff */
[----:B------:R-:W-:Y:S01]  /*1000*/  UIMAD UR59, UR59, UR4, UR30 ;  /* 0x000000043b3b72a4 */ /* 0x000fe2000f8e021e */
[----:B-1----:R-:W-:Y:S11]  /*1010*/  BRA.U UP4, `(.L_x_17) ;  /* 0x0000000104247547 */ /* 0x002ff6000b800000 */
[----:B------:R-:W-:-:S04]  /*1020*/  UISETP.NE.AND UP0, UPT, UR59, URZ, UPT ;  /* 0x000000ff3b00728c */ /* 0x000fc8000bf05270 */
[----:B------:R-:W-:-:S04]  /*1030*/  UISETP.EQ.OR UP0, UPT, UR62, URZ, !UP0 ;  /* 0x000000ff3e00728c */ /* 0x000fc8000c702670 */
[----:B------:R-:W-:Y:S02]  /*1040*/  USEL UR5, URZ, 0x1, !UP0 ;  /* 0x00000001ff057887 */ /* 0x000fe4000c000000 */
[----:B------:R-:W-:-:S04]  /*1050*/  UISETP.NE.AND UP0, UPT, UR59, URZ, UPT ;  /* 0x000000ff3b00728c */ /* 0x000fc8000bf05270 */
[----:B------:R-:W-:Y:S02]  /*1060*/  USEL UR4, URZ, 0x2, UP0 ;  /* 0x00000002ff047887 */ /* 0x000fe40008000000 */
[----:B------:R-:W-:-:S04]  /*1070*/  UISETP.NE.AND UP0, UPT, UR62, 0x1, UPT ;  /* 0x000000013e00788c */ /* 0x000fc8000bf05270 */
[----:B------:R-:W-:-:S04]  /*1080*/  USEL UR4, UR4, 0x2, UP0 ;  /* 0x0000000204047887 */ /* 0x000fc80008000000 */
[----:B------:R-:W-:-:S06]  /*1090*/  UIADD3 UR4, UPT, UPT, UR5, UR4, URZ ;  /* 0x0000000405047290 */ /* 0x000fcc000fffe0ff */
[----:B------:R-:W-:-:S07]  /*10a0*/  MOV R2, UR4 ;  /* 0x0000000400027c02 */ /* 0x000fce0008000f00 */
.L_x_17:
[----:B------:R-:W1:Y:S01]  /*10b0*/  S2UR UR36, SR_CTAID.Z ;  /* 0x00000000002479c3 */ /* 0x000e620000002700 */
[----:B------:R-:W-:-:S09]  /*10c0*/  UISETP.GE.AND UP0, UPT, UR19, 0x1, UPT ;  /* 0x000000011300788c */ /* 0x000fd2000bf06270 */
[----:B------:R-:W-:Y:S05]  /*10d0*/  BRA.U !UP0, `(.L_x_18) ;  /* 0x0000000108d47547 */ /* 0x000fea000b800000 */
[----:B------:R-:W2:Y:S01]  /*10e0*/  LDCU.128 UR12, c[0x0][0xb10] ;  /* 0x00016200ff0c77ac */ /* 0x000ea20008000c00 */
[----:B------:R-:W3:Y:S01]  /*10f0*/  LDCU UR21, c[0x0][0xb0c] ;  /* 0x00016180ff1577ac */ /* 0x000ee20008000800 */
[----:B------:R-:W4:Y:S01]  /*1100*/  LDCU UR6, c[0x0][0x370] ;  /* 0x00006e00ff0677ac */ /* 0x000f220008000800 */
[----:B------:R-:W1:Y:S01]  /*1110*/  LDCU UR7, c[0x0][0x374] ;  /* 0x00006e80ff0777ac */ /* 0x000e620008000800 */
[----:B------:R-:W1:Y:S01]  /*1120*/  LDCU UR22, c[0x0][0xb20] ;  /* 0x00016400ff1677ac */ /* 0x000e620008000800 */
[----:B--2---:R-:W-:Y:S02]  /*1130*/  UIMAD.WIDE.U32 UR4, UR20, UR12, URZ ;  /* 0x0000000c140472a5 */ /* 0x004fe4000f8e00ff */
[----:B---3--:R-:W-:Y:S01]  /*1140*/  UISETP.NE.AND UP0, UPT, UR21, 0x1, UPT ;  /* 0x000000011500788c */ /* 0x008fe2000bf05270 */
[----:B------:R-:W2:Y:S01]  /*1150*/  LDCU.64 UR8, c[0x0][0xb28] ;  /* 0x00016500ff0877ac */ /* 0x000ea20008000a00 */
[----:B----4-:R-:W-:-:S03]  /*1160*/  UIMAD.WIDE.U32 UR10, UR6, UR12, URZ ;  /* 0x0000000c060a72a5 */ /* 0x010fc6000f8e00ff */
[----:B------:R-:W-:Y:S01]  /*1170*/  UMOV UR4, UR5 ;  /* 0x0000000500047c82 */ /* 0x000fe20008000000 */
[----:B------:R-:W-:Y:S02]  /*1180*/  UISETP.NE.AND UP2, UPT, UR19, 0x1, UPT ;  /* 0x000000011300788c */ /* 0x000fe4000bf45270 */
[----:B------:R-:W-:Y:S01]  /*1190*/  USHF.R.U32.HI UR4, URZ, UR13, UR4 ;  /* 0x0000000dff047299 */ /* 0x000fe20008011604 */
[----:B------:R-:W-:Y:S01]  /*11a0*/  UMOV UR10, UR11 ;  /* 0x0000000b000a7c82 */ /* 0x000fe20008000000 */
[----:B------:R-:W-:Y:S02]  /*11b0*/  UIMAD.WIDE.U32 UR16, UR30, UR15, URZ ;  /* 0x0000000f1e1072a5 */ /* 0x000fe4000f8e00ff */
[----:B------:R-:W-:Y:S02]  /*11c0*/  USEL UR5, UR20, UR4, !UP0 ;  /* 0x0000000414057287 */ /* 0x000fe4000c000000 */
[----:B------:R-:W-:Y:S02]  /*11d0*/  @UP0 USHF.R.U32.HI UR6, URZ, UR13, UR10 ;  /* 0x0000000dff060299 */ /* 0x000fe4000801160a */
[----:B------:R-:W-:-:S02]  /*11e0*/  UISETP.NE.AND UP0, UPT, UR14, 0x1, UPT ;  /* 0x000000010e00788c */ /* 0x000fc4000bf05270 */
[----:B-1----:R-:W-:Y:S02]  /*11f0*/  UIMAD.WIDE.U32 UR10, UR7, UR15, URZ ;  /* 0x0000000f070a72a5 */ /* 0x002fe4000f8e00ff */
[----:B--2---:R-:W-:Y:S01]  /*1200*/  UIMAD.WIDE.U32 UR12, UR6, UR8, URZ ;  /* 0x00000008060c72a5 */ /* 0x004fe2000f8e00ff */
[----:B------:R-:W-:Y:S02]  /*1210*/  UMOV UR4, UR17 ;  /* 0x0000001100047c82 */ /* 0x000fe40008000000 */
[----:B------:R-:W-:Y:S02]  /*1220*/  USHF.R.U32.HI UR4, URZ, UR22, UR4 ;  /* 0x00000016ff047299 */ /* 0x000fe40008011604 */
[----:B------:R-:W-:Y:S02]  /*1230*/  UMOV UR10, UR11 ;  /* 0x0000000b000a7c82 */ /* 0x000fe40008000000 */
[----:B------:R-:W-:Y:S01]  /*1240*/  UMOV UR12, UR13 ;  /* 0x0000000d000c7c82 */ /* 0x000fe20008000000 */
[----:B------:R-:W-:-:S02]  /*1250*/  @UP0 USHF.R.U32.HI UR7, URZ, UR22, UR10 ;  /* 0x00000016ff070299 */ /* 0x000fc4000801160a */
[----:B------:R-:W-:Y:S02]  /*1260*/  USEL UR4, UR30, UR4, !UP0 ;  /* 0x000000041e047287 */ /* 0x000fe4000c000000 */
[----:B------:R-:W-:Y:S02]  /*1270*/  UIMAD.WIDE.U32 UR10, UR7, UR8, URZ ;  /* 0x00000008070a72a5 */ /* 0x000fe4000f8e00ff */
[----:B------:R-:W-:Y:S02]  /*1280*/  @UP2 USHF.R.U32.HI UR6, URZ, UR9, UR12 ;  /* 0x00000009ff062299 */ /* 0x000fe4000801160c */
[----:B------:R-:W-:-:S03]  /*1290*/  UIMAD.WIDE.U32 UR12, UR4, UR8, URZ ;  /* 0x00000008040c72a5 */ /* 0x000fc6000f8e00ff */
[----:B------:R-:W-:Y:S02]  /*12a0*/  UMOV UR10, UR11 ;  /* 0x0000000b000a7c82 */ /* 0x000fe40008000000 */
[----:B------:R-:W-:Y:S02]  /*12b0*/  @UP2 USHF.R.U32.HI UR7, URZ, UR9, UR10 ;  /* 0x00000009ff072299 */ /* 0x000fe4000801160a */
[----:B------:R-:W-:Y:S02]  /*12c0*/  UIMAD UR10, UR6, UR19, URZ ;  /* 0x00000013060a72a4 */ /* 0x000fe4000f8e02ff */
[----:B------:R-:W-:-:S04]  /*12d0*/  UIMAD UR7, UR7, UR19, URZ ;  /* 0x00000013070772a4 */ /* 0x000fc8000f8e02ff */
[----:B------:R-:W-:-:S03]  /*12e0*/  UISETP.GE.AND UP0, UPT, UR4, UR7, UPT ;  /* 0x000000070400728c */ /* 0x000fc6000bf06270 */
[----:B------:R-:W-:Y:S01]  /*12f0*/  UMOV UR7, UR13 ;  /* 0x0000000d00077c82 */ /* 0x000fe20008000000 */
[----:B------:R-:W-:Y:S02]  /*1300*/  UISETP.GE.OR UP0, UPT, UR5, UR10, UP0 ;  /* 0x0000000a0500728c */ /* 0x000fe40008706670 */
[----:B------:R-:W-:Y:S02]  /*1310*/  UIMAD.WIDE.U32 UR10, UR5, UR8, URZ ;  /* 0x00000008050a72a5 */ /* 0x000fe4000f8e00ff */
[----:B------:R-:W-:Y:S02]  /*1320*/  USHF.R.U32.HI UR7, URZ, UR9, UR7 ;  /* 0x00000009ff077299 */ /* 0x000fe40008011607 */
[----:B------:R-:W-:Y:S02]  /*1330*/  UIADD3 UR10, UPT, UPT, -UR4, URZ, URZ ;  /* 0x000000ff040a7290 */ /* 0x000fe4000fffe1ff */
[----:B------:R-:W-:Y:S02]  /*1340*/  USEL UR7, UR4, UR7, !UP2 ;  /* 0x0000000704077287 */ /* 0x000fe4000d000000 */
[----:B------:R-:W-:Y:S01]  /*1350*/  UIMAD UR10, UR14, UR10, UR30 ;  /* 0x0000000a0e0a72a4 */ /* 0x000fe2000f8e021e */
[----:B------:R-:W-:Y:S01]  /*1360*/  @!UP0 UMOV UR8, UR11 ;  /* 0x0000000b00088c82 */ /* 0x000fe20008000000 */
[----:B------:R-:W-:-:S02]  /*1370*/  UIADD3 UR11, UPT, UPT, -UR5, URZ, URZ ;  /* 0x000000ff050b7290 */ /* 0x000fc4000fffe1ff */
[----:B------:R-:W-:Y:S02]  /*1380*/  @!UP0 USHF.R.U32.HI UR8, URZ, UR9, UR8 ;  /* 0x00000009ff088299 */ /* 0x000fe40008011608 */
[----:B------:R-:W-:Y:S02]  /*1390*/  UIADD3 UR9, UPT, UPT, -UR7, URZ, URZ ;  /* 0x000000ff07097290 */ /* 0x000fe4000fffe1ff */
[----:B------:R-:W-:Y:S02]  /*13a0*/  @!UP0 USEL UR8, UR5, UR8, !UP2 ;  /* 0x0000000805088287 */ /* 0x000fe4000d000000 */
[----:B------:R-:W-:Y:S02]  /*13b0*/  UIMAD UR9, UR19, UR9, UR4 ;  /* 0x00000009130972a4 */ /* 0x000fe4000f8e0204 */
[----:B------:R-:W-:Y:S02]  /*13c0*/  @!UP0 UIADD3 UR7, UPT, UPT, UR7, -UR8, URZ ;  /* 0x8000000807078290 */ /* 0x000fe4000fffe0ff */
[----:B------:R-:W-:-:S02]  /*13d0*/  @!UP0 UIMAD UR6, UR9, UR6, UR8 ;  /* 0x00000006090682a4 */ /* 0x000fc4000f8e0208 */
[----:B------:R-:W-:Y:S02]  /*13e0*/  @!UP0 UIMAD UR4, UR7, UR19, UR5 ;  /* 0x00000013070482a4 */ /* 0x000fe4000f8e0205 */
[----:B------:R-:W-:Y:S02]  /*13f0*/  UIMAD UR20, UR21, UR11, UR20 ;  /* 0x0000000b151472a4 */ /* 0x000fe4000f8e0214 */
[----:B------:R-:W-:Y:S01]  /*1400*/  UIMAD UR30, UR4, UR14, UR10 ;  /* 0x0000000e041e72a4 */ /* 0x000fe2000f8e020a */
[----:B------:R-:W-:Y:S02]  /*1410*/  @!UP0 UMOV UR5, UR6 ;  /* 0x0000000600058c82 */ /* 0x000fe40008000000 */
[----:B------:R-:W-:-:S12]  /*1420*/  UIMAD UR20, UR5, UR21, UR20 ;  /* 0x00000015051472a4 */ /* 0x000fd8000f8e0214 */
.L_x_18:
[----:B------:R-:W-:-:S09]  /*1430*/  UISETP.NE.AND UP0, UPT, UR23, 0x1, UPT ;  /* 0x000000011700788c */ /* 0x000fd2000bf05270 */
[----:B------:R-:W-:Y:S05]  /*1440*/  BRA.U UP0, `(.L_x_19) ;  /* 0x0000000100407547 */ /* 0x000fea000b800000 */
[----:B------:R-:W2:Y:S01]  /*1450*/  LDCU.128 UR8, c[0x0][0xb10] ;  /* 0x00016200ff0877ac */ /* 0x000ea20008000c00 */
[----:B------:R-:W3:Y:S01]  /*1460*/  LDCU UR12, c[0x0][0xb0c] ;  /* 0x00016180ff0c77ac */ /* 0x000ee20008000800 */
[----:B------:R-:W4:Y:S01]  /*1470*/  LDCU UR13, c[0x0][0xb20] ;  /* 0x00016400ff0d77ac */ /* 0x000f220008000800 */
[----:B--2---:R-:W-:Y:S02]  /*1480*/  UIMAD.WIDE.U32 UR4, UR20, UR8, URZ ;  /* 0x00000008140472a5 */ /* 0x004fe4000f8e00ff */
[----:B------:R-:W-:Y:S02]  /*1490*/  UIMAD.WIDE.U32 UR6, UR30, UR11, URZ ;  /* 0x0000000b1e0672a5 */ /* 0x000fe4000f8e00ff */
[----:B---3--:R-:W-:Y:S02]  /*14a0*/  UISETP.NE.AND UP0, UPT, UR12, 0x1, UPT ;  /* 0x000000010c00788c */ /* 0x008fe4000bf05270 */
[----:B------:R-:W-:-:S03]  /*14b0*/  USHF.R.U32.HI UR5, URZ, UR9, UR5 ;  /* 0x00000009ff057299 */ /* 0x000fc60008011605 */
[----:B------:R-:W-:Y:S01]  /*14c0*/  UMOV UR4, UR7 ;  /* 0x0000000700047c82 */ /* 0x000fe20008000000 */
[----:B------:R-:W-:Y:S02]  /*14d0*/  USEL UR5, UR20, UR5, !UP0 ;  /* 0x0000000514057287 */ /* 0x000fe4000c000000 */
[----:B------:R-:W-:Y:S02]  /*14e0*/  UISETP.NE.AND UP0, UPT, UR10, 0x1, UPT ;  /* 0x000000010a00788c */ /* 0x000fe4000bf05270 */
[----:B----4-:R-:W-:-:S04]  /*14f0*/  USHF.R.U32.HI UR4, URZ, UR13, UR4 ;  /* 0x0000000dff047299 */ /* 0x010fc80008011604 */
[----:B------:R-:W-:-:S04]  /*1500*/  USEL UR4, UR30, UR4, !UP0 ;  /* 0x000000041e047287 */ /* 0x000fc8000c000000 */
[----:B------:R-:W-:Y:S02]  /*1510*/  UIADD3 UR6, UPT, UPT, UR5, -UR4, URZ ;  /* 0x8000000405067290 */ /* 0x000fe4000fffe0ff */
[----:B------:R-:W-:Y:S02]  /*1520*/  UIADD3 UR4, UPT, UPT, -UR5, UR4, URZ ;  /* 0x0000000405047290 */ /* 0x000fe4000fffe1ff */
[----:B------:R-:W-:Y:S02]  /*1530*/  UIMAD UR30, UR6, UR10, UR30 ;  /* 0x0000000a061e72a4 */ /* 0x000fe4000f8e021e */
[----:B------:R-:W-:-:S12]  /*1540*/  UIMAD UR20, UR4, UR12, UR20 ;  /* 0x0000000c041472a4 */ /* 0x000fd8000f8e0214 */
.L_x_19:
[----:B------:R-:W-:Y:S01]  /*1550*/  UISETP.NE.AND UP0, UPT, UR18, 0x2, UPT ;  /* 0x000000021200788c */ /* 0x000fe2000bf05270 */
[----:B------:R-:W-:Y:S09]  /*1560*/  BRA.U !UP5, `(.L_x_20) ;  /* 0x000000010d0c7547 */ /* 0x000ff2000b800000 */
[----:B------:R-:W-:Y:S01]  /*1570*/  UCGABAR_WAIT ;  /* 0x0000000000007dc7 */ /* 0x000fe20008000000 */
[----:B------:R-:W-:Y:S01]  /*1580*/  CCTL.IVALL ;  /* 0x00000000ff00798f */ /* 0x000fe20002000000 */
[----:B------:R-:W-:Y:S05]  /*1590*/  BRA `(.L_x_21) ;  /* 0x0000000000047947 */ /* 0x000fea0003800000 */
.L_x_20:
[----:B------:R-:W-:Y:S06]  /*15a0*/  BAR.SYNC.DEFER_BLOCKING 0x0 ;  /* 0x0000000000007b1d */ /* 0x000fec0000010000 */
.L_x_21:
[----:B------:R-:W-:Y:S05]  /*15b0*/  BRA.U UP0, `(.L_x_22) ;  /* 0x0000001100b87547 */ /* 0x000fea000b800000 */
[----:B------:R-:W2:Y:S01]  /*15c0*/  LDCU UR6, c[0x0][0x38c] ;  /* 0x00007180ff0677ac */ /* 0x000ea20008000800 */
[----:B------:R-:W3:Y:S01]  /*15d0*/  S2UR UR8, SR_CgaCtaId ;  /* 0x00000000000879c3 */ /* 0x000ee20000008800 */
[----:B------:R-:W-:Y:S01]  /*15e0*/  PLOP3.LUT P1, PT, PT, PT, UP3, 0x80, 0x8 ;  /* 0x000000000008781c */ /* 0x000fe20003f2f038 */
[----:B------:R-:W-:Y:S01]  /*15f0*/  IMAD.MOV.U32 R12, RZ, RZ, 0x1 ;  /* 0x00000001ff0c7424 */ /* 0x000fe200078e00ff */
[----:B------:R-:W-:Y:S01]  /*1600*/  UMOV UR7, 0x400 ;  /* 0x0000040000077882 */ /* 0x000fe20000000000 */
[----:B------:R-:W-:Y:S01]  /*1610*/  UISETP.NE.AND UP1, UPT, UR18, URZ, UPT ;  /* 0x000000ff1200728c */ /* 0x000fe2000bf25270 */
[----:B------:R-:W-:Y:S01]  /*1620*/  ISETP.EQ.OR P2, PT, R0, RZ, P3 ;  /* 0x000000ff0000720c */ /* 0x000fe20001f42670 */
[----:B------:R-:W-:Y:S01]  /*1630*/  USEL UR24, URZ, 0x1, UP6 ;  /* 0x00000001ff187887 */ /* 0x000fe2000b000000 */
[----:B------:R-:W-:Y:S02]  /*1640*/  PLOP3.LUT P1, PT, P1, PT, PT, 0x8, 0x80 ;  /* 0x000000000080781c */ /* 0x000fe40000f2e170 */
[----:B------:R-:W-:Y:S01]  /*1650*/  CS2R R10, SRZ ;  /* 0x00000000000a7805 */ /* 0x000fe2000001ff00 */
[----:B------:R-:W-:Y:S01]  /*1660*/  IMAD.MOV.U32 R9, RZ, RZ, RZ ;  /* 0x000000ffff097224 */ /* 0x000fe200078e00ff */
[----:B------:R-:W4:Y:S01]  /*1670*/  LDCU UR40, c[0x0][0x370] ;  /* 0x00006e00ff2877ac */ /* 0x000f220008000800 */
[----:B------:R-:W-:Y:S01]  /*1680*/  IMAD.MOV.U32 R8, RZ, RZ, 0x1 ;  /* 0x00000001ff087424 */ /* 0x000fe200078e00ff */
[----:B------:R-:W1:Y:S01]  /*1690*/  LDCU.64 UR26, c[0x0][0x348] ;  /* 0x00006900ff1a77ac */ /* 0x000e620008000a00 */
[----:B--2---:R-:W-:-:S02]  /*16a0*/  UIADD3 UR5, UPT, UPT, UR6, 0x3f, URZ ;  /* 0x0000003f06057890 */ /* 0x004fc4000fffe0ff */
[----:B------:R-:W-:Y:S02]  /*16b0*/  USHF.R.U32.HI UR45, URZ, 0x6, UR28 ;  /* 0x00000006ff2d7899 */ /* 0x000fe4000801161c */
[----:B------:R-:W-:Y:S02]  /*16c0*/  USHF.R.S32.HI UR4, URZ, 0x1f, UR5 ;  /* 0x0000001fff047899 */ /* 0x000fe40008011405 */
[----:B---3--:R-:W-:Y:S02]  /*16d0*/  ULEA UR7, UR8, UR7, 0x18 ;  /* 0x0000000708077291 */ /* 0x008fe4000f8ec0ff */
[----:B------:R-:W-:Y:S02]  /*16e0*/  ULEA.HI UR4, UR4, UR5, URZ, 0x6 ;  /* 0x0000000504047291 */ /* 0x000fe4000f8f30ff */
[----:B------:R-:W-:Y:S02]  /*16f0*/  UIADD3 UR46, UPT, UPT, UR6, 0x7e, URZ ;  /* 0x0000007e062e7890 */ /* 0x000fe4000fffe0ff */
[----:B------:R-:W-:-:S02]  /*1700*/  USHF.R.S32.HI UR43, URZ, 0x6, UR4 ;  /* 0x00000006ff2b7899 */ /* 0x000fc40008011404 */
[----:B------:R-:W-:Y:S02]  /*1710*/  UIADD3 UR4, UPT, UPT, UR6, -0x1, URZ ;  /* 0xffffffff06047890 */ /* 0x000fe4000fffe0ff */
[----:B------:R-:W-:Y:S02]  /*1720*/  UISETP.LT.U32.AND UP0, UPT, UR43, 0x4, UPT ;  /* 0x000000042b00788c */ /* 0x000fe4000bf01070 */
[----:B------:R-:W-:Y:S02]  /*1730*/  UISETP.GE.U32.AND UP2, UPT, UR4, -0x7f, UPT ;  /* 0xffffff810400788c */ /* 0x000fe4000bf46070 */
[----:B------:R-:W-:Y:S01]  /*1740*/  USEL UR41, UR43, 0x4, UP0 ;  /* 0x000000042b297887 */ /* 0x000fe20008000000 */
[----:B------:R-:W2:Y:S03]  /*1750*/  LDCU UR39, c[0x0][0x374] ;  /* 0x00006e80ff2777ac */ /* 0x000ea60008000800 */
[----:B------:R-:W-:-:S02]  /*1760*/  UIADD3 UR21, UPT, UPT, UR41, -0x1, URZ ;  /* 0xffffffff29157890 */ /* 0x000fc4000fffe0ff */
[----:B------:R-:W-:-:S03]  /*1770*/  USEL UR24, UR24, 0x2, UP1 ;  /* 0x0000000218187887 */ /* 0x000fc60008800000 */
[----:B------:R-:W-:Y:S02]  /*1780*/  @UP2 UIADD3 UR21, UPT, UPT, UR41, URZ, URZ ;  /* 0x000000ff29152290 */ /* 0x000fe4000fffe0ff */
[----:B------:R-:W-:Y:S02]  /*1790*/  UIADD3 UR29, UPT, UPT, UR7, 0x8400, UR28 ;  /* 0x00008400071d7890 */ /* 0x000fe4000fffe01c */
[----:B------:R-:W-:Y:S02]  /*17a0*/  UIADD3 UR44, UPT, UPT, UR43, -UR41, URZ ;  /* 0x800000292b2c7290 */ /* 0x000fe4000fffe0ff */
[----:B------:R-:W-:Y:S01]  /*17b0*/  UIADD3 UR21, UPT, UPT, UR21, 0x1, URZ ;  /* 0x0000000115157890 */ /* 0x000fe2000fffe0ff */
[----:B-1--4-:R-:W-:-:S11]  /*17c0*/  UMOV UR5, URZ ;  /* 0x000000ff00057c82 */ /* 0x012fd60008000000 */
.L_x_42:
[----:B-1----:R-:W1:Y:S02]  /*17d0*/  S2UR UR4, SR_CgaCtaId ;  /* 0x00000000000479c3 */ /* 0x002e640000008800 */
[----:B-1----:R-:W-:-:S09]  /*17e0*/  UISETP.NE.AND UP0, UPT, UR4, URZ, UPT ;  /* 0x000000ff0400728c */ /* 0x002fd2000bf05270 */
[----:B------:R-:W-:Y:S05]  /*17f0*/  BRA.U UP0, `(.L_x_23) ;  /* 0x0000000100287547 */ /* 0x000fea000b800000 */
[----:B------:R-:W-:Y:S02]  /*1800*/  LEA R0, R9, UR7, 0x3 ;  /* 0x0000000709007c11 */ /* 0x000fe4000f8e18ff */
[----:B------:R-:W-:-:S04]  /*1810*/  SHF.L.U32 R3, R8, 0x1f, RZ ;  /* 0x0000001f08037819 */ /* 0x000fc800000006ff */
[----:B------:R-:W1:Y:S02]  /*1820*/  SYNCS.PHASECHK.TRANS64.TRYWAIT P0, [R0+URZ+0xe0], R3 ;  /* 0x0000e003000075a7 */ /* 0x000e6400080011ff */
[----:B-1----:R-:W-:Y:S05]  /*1830*/  @!P0 BRA `(.L_x_24) ;  /* 0x0000005c00e48947 */ /* 0x002fea0003800000 */
.L_x_112:
[----:B------:R3:W-:Y:S01]  /*1840*/  SYNCS.ARRIVE.TRANS64.A1T0 RZ, [R0+URZ+0xd0], RZ ;  /* 0x0000d0ff00ff79a7 */ /* 0x0007e200081000ff */
[----:B------:R-:W-:-:S05]  /*1850*/  VIADD R9, R9, 0x1 ;  /* 0x0000000109097836 */ /* 0x000fca0000000000 */
[----:B------:R-:W-:-:S04]  /*1860*/  ISETP.NE.AND P0, PT, R9, 0x2, PT ;  /* 0x000000020900780c */ /* 0x000fc80003f05270 */
[----:B-1----:R-:W-:Y:S02]  /*1870*/  SEL R3, RZ, 0x1, P0 ;  /* 0x00000001ff037807 */ /* 0x002fe40000000000 */
[----:B------:R-:W-:Y:S02]  /*1880*/  SEL R9, R9, RZ, P0 ;  /* 0x000000ff09097207 */ /* 0x000fe40000000000 */
[----:B------:R-:W-:-:S07]  /*1890*/  LOP3.LUT R8, R8, R3, RZ, 0x3c, !PT ;  /* 0x0000000308087212 */ /* 0x000fce00078e3cff */
.L_x_23:
[----:B------:R-:W-:Y:S01]  /*18a0*/  ULEA UR4, UR5, UR7, 0x3 ;  /* 0x0000000705047291 */ /* 0x000fe2000f8e18ff */
[----:B---3--:R-:W-:Y:S01]  /*18b0*/  SHF.L.U32 R0, R12, 0x1f, RZ ;  /* 0x0000001f0c007819 */ /* 0x008fe200000006ff */
[----:B------:R-:W-:Y:S02]  /*18c0*/  UISETP.GE.U32.AND UP0, UPT, UR46, 0x7f, UPT ;  /* 0x0000007f2e00788c */ /* 0x000fe4000bf06070 */
[----:B------:R-:W-:Y:S02]  /*18d0*/  USHF.L.U32 UR35, UR20, 0x6, URZ ;  /* 0x0000000614237899 */ /* 0x000fe400080006ff */
[----:B------:R-:W-:Y:S01]  /*18e0*/  ULEA UR19, UR30, UR45, 0x7 ;  /* 0x0000002d1e137291 */ /* 0x000fe2000f8e38ff */
[----:B------:R-:W-:Y:S02]  /*18f0*/  UMOV UR13, URZ ;  /* 0x000000ff000d7c82 */ /* 0x000fe40008000000 */
[----:B------:R1:W3:Y:S02]  /*1900*/  SYNCS.PHASECHK.TRANS64.TRYWAIT P0, [UR4+0x20], R0 ;  /* 0x00002000ff0075a7 */ /* 0x0002e40008001104 */
[----:B------:R-:W-:Y:S07]  /*1910*/  BRA.U !UP0, `(.L_x_25) ;  /* 0x0000000108bc7547 */ /* 0x000fee000b800000 */
[----:B------:R-:W-:Y:S01]  /*1920*/  UMOV UR6, URZ ;  /* 0x000000ff00067c82 */ /* 0x000fe20008000000 */
[----:B------:R-:W-:-:S05]  /*1930*/  UMOV UR4, UR5 ;  /* 0x0000000500047c82 */ /* 0x000fca0008000000 */
.L_x_31:
[----:B------:R-:W-:Y:S01]  /*1940*/  ULEA UR33, UR4, UR7, 0x3 ;  /* 0x0000000704217291 */ /* 0x000fe2000f8e18ff */
[----:B---3--:R-:W-:Y:S01]  /*1950*/  @!P3 MOV R2, 0x3000 ;  /* 0x000030000002b802 */ /* 0x008fe20000000f00 */
[----:B-1-34-:R-:W-:Y:S10]  /*1960*/  @P0 BRA `(.L_x_26) ;  /* 0x00000000000c0947 */ /* 0x01aff40003800000 */
[----:B------:R-:W-:-:S04]  /*1970*/  SHF.L.U32 R3, R12, 0x1f, RZ ;  /* 0x0000001f0c037819 */ /* 0x000fc800000006ff */
[----:B------:R-:W3:Y:S02]  /*1980*/  SYNCS.PHASECHK.TRANS64.TRYWAIT P0, [UR33+0x20], R3 ;  /* 0x00002003ff0075a7 */ /* 0x000ee40008001121 */
[----:B---3--:R-:W-:Y:S05]  /*1990*/  @!P0 BRA `(.L_x_27) ;  /* 0x0000005c00a08947 */ /* 0x008fea0003800000 */
.L_x_26:
[----:B------:R3:W-:Y:S01]  /*19a0*/  @!P3 SYNCS.ARRIVE.TRANS64 RZ, [UR33], R2 ;  /* 0x00000002ffffb9a7 */ /* 0x0007e20008000021 */
[----:B------:R-:W-:-:S04]  /*19b0*/  ULOP3.LUT UR5, UR24, 0x2, URZ, 0xfc, !UPT ;  /* 0x0000000218057892 */ /* 0x000fc8000f8efcff */
[----:B------:R-:W-:-:S09]  /*19c0*/  UISETP.NE.AND UP0, UPT, UR5, 0x2, UPT ;  /* 0x000000020500788c */ /* 0x000fd2000bf05270 */
[----:B------:R-:W-:Y:S05]  /*19d0*/  BRA.U UP0, `(.L_x_28) ;  /* 0x0000000100047547 */ /* 0x000fea000b800000 */
[----:B--2---:R-:W-:Y:S05]  /*19e0*/  BPT.TRAP 0x1 ;  /* 0x000000040000795c */ /* 0x004fea0000300000 */
.L_x_28:
[----:B------:R-:W-:Y:S04]  /*19f0*/  BSSY.RECONVERGENT B0, `(.L_x_29) ;  /* 0x0000003000007945 */ /* 0x000fe80003800200 */
[----:B------:R-:W-:Y:S05]  /*1a00*/  @P2 BRA `(.L_x_30) ;  /* 0x0000000000042947 */ /* 0x000fea0003800000 */
[----:B--2---:R-:W-:Y:S05]  /*1a10*/  BPT.TRAP 0x1 ;  /* 0x000000040000795c */ /* 0x004fea0000300000 */
.L_x_30:
[----:B--2---:R-:W-:Y:S05]  /*1a20*/  BSYNC.RECONVERGENT B0 ;  /* 0x0000000000007941 */ /* 0x004fea0003800200 */
.L_x_29:
[----:B------:R-:W-:Y:S02]  /*1a30*/  UIADD3 UR5, UPT, UPT, UR4, 0x1, URZ ;  /* 0x0000000104057890 */ /* 0x000fe4000fffe0ff */
[----:B------:R-:W-:Y:S02]  /*1a40*/  USHF.L.U32 UR34, UR6, 0x6, URZ ;  /* 0x0000000606227899 */ /* 0x000fe400080006ff */
[----:B------:R-:W-:Y:S02]  /*1a50*/  UISETP.NE.AND UP0, UPT, UR5, 0x4, UPT ;  /* 0x000000040500788c */ /* 0x000fe4000bf05270 */
[----:B------:R-:W-:Y:S02]  /*1a60*/  UIADD3 UR6, UPT, UPT, UR6, 0x1, URZ ;  /* 0x0000000106067890 */ /* 0x000fe4000fffe0ff */
[----:B------:R-:W-:Y:S02]  /*1a70*/  USEL UR9, URZ, 0x1, UP0 ;  /* 0x00000001ff097887 */ /* 0x000fe40008000000 */
[----:B------:R-:W-:-:S02]  /*1a80*/  USEL UR5, UR5, URZ, UP0 ;  /* 0x000000ff05057287 */ /* 0x000fc40008000000 */
[----:B------:R-:W-:Y:S02]  /*1a90*/  ULEA UR32, UR4, UR7, 0xc ;  /* 0x0000000704207291 */ /* 0x000fe4000f8e60ff */
[----:B------:R-:W-:Y:S01]  /*1aa0*/  ULEA UR8, UR5, UR7, 0x3 ;  /* 0x0000000705087291 */ /* 0x000fe2000f8e18ff */
[----:B------:R-:W-:Y:S01]  /*1ab0*/  LOP3.LUT R12, R12, UR9, RZ, 0x3c, !PT ;  /* 0x000000090c0c7c12 */ /* 0x000fe2000f8e3cff */
[----:B------:R-:W-:Y:S02]  /*1ac0*/  UIADD3 UR10, UP1, UPT, UR26, 0x80, URZ ;  /* 0x000000801a0a7890 */ /* 0x000fe4000ff3e0ff */
[----:B------:R-:W-:Y:S01]  /*1ad0*/  ULEA UR16, UR4, UR28, 0xd ;  /* 0x0000001c04107291 */ /* 0x000fe2000f8e68ff */
[----:B-1----:R-:W-:Y:S01]  /*1ae0*/  SHF.L.U32 R0, R12, 0x1f, RZ ;  /* 0x0000001f0c007819 */ /* 0x002fe200000006ff */
[----:B------:R-:W-:Y:S02]  /*1af0*/  UIADD3.X UR11, UPT, UPT, URZ, UR27, URZ, UP1, !UPT ;  /* 0x0000001bff0b7290 */ /* 0x000fe40008ffe4ff */
[----:B------:R-:W-:Y:S01]  /*1b00*/  UIADD3 UR32, UPT, UPT, UR32, 0x4400, URZ ;  /* 0x0000440020207890 */ /* 0x000fe2000fffe0ff */
[----:B------:R4:W1:Y:S01]  /*1b10*/  SYNCS.PHASECHK.TRANS64.TRYWAIT P0, [UR8+0x20], R0 ;  /* 0x00002000ff0075a7 */ /* 0x0008620008001108 */
[----:B------:R-:W-:-:S02]  /*1b20*/  UIADD3 UR8, UP0, UPT, UR26, 0x180, URZ ;  /* 0x000001801a087890 */ /* 0x000fc4000ff1e0ff */
[----:B------:R-:W-:Y:S02]  /*1b30*/  UIADD3 UR16, UPT, UPT, UR7, 0x8400, UR16 ;  /* 0x0000840007107890 */ /* 0x000fe4000fffe010 */
[----:B------:R-:W-:Y:S02]  /*1b40*/  UIADD3.X UR9, UPT, UPT, URZ, UR27, URZ, UP0, !UPT ;  /* 0x0000001bff097290 */ /* 0x000fe400087fe4ff */
[----:B------:R-:W-:Y:S01]  /*1b50*/  UISETP.NE.AND UP0, UPT, UR6, UR21, UPT ;  /* 0x000000150600728c */ /* 0x000fe2000bf05270 */
[----:B------:R-:W-:Y:S01]  /*1b60*/  UMOV UR12, 0x0 ;  /* 0x00000000000c7882 */ /* 0x000fe20000000000 */
[----:B------:R-:W-:Y:S01]  /*1b70*/  UMOV UR13, 0x10000000 ;  /* 0x10000000000d7882 */ /* 0x000fe20000000000 */
[----:B------:R-:W-:Y:S01]  /*1b80*/  UMOV UR4, 0x30000 ;  /* 0x0003000000047882 */ /* 0x000fe20000000000 */
[----:B------:R-:W-:Y:S01]  /*1b90*/  UMOV UR20, UR36 ;  /* 0x0000002400147c82 */ /* 0x000fe20008000000 */
[----:B------:R-:W-:Y:S01]  /*1ba0*/  UMOV UR17, UR33 ;  /* 0x0000002100117c82 */ /* 0x000fe20008000000 */
[----:B------:R-:W-:Y:S01]  /*1bb0*/  UMOV UR18, UR34 ;  /* 0x0000002200127c82 */ /* 0x000fe20008000000 */
[----:B------:R-:W-:Y:S01]  /*1bc0*/  UTMALDG.3D [UR32], [UR10], desc[UR12] ;  /* 0x00000c200a0075b4 */ /* 0x000fe20008011000 */
[----:B------:R2:W-:Y:S02]  /*1bd0*/  UTMALDG.3D.MULTICAST [UR16], [UR8], UR4, desc[UR12] ;  /* 0x00000c10080073b4 */ /* 0x0005e40008011804 */
[----:B--2---:R-:W-:Y:S01]  /*1be0*/  UMOV UR13, UR21 ;  /* 0x00000015000d7c82 */ /* 0x004fe20008000000 */
[----:B------:R-:W-:Y:S01]  /*1bf0*/  UMOV UR4, UR5 ;  /* 0x0000000500047c82 */ /* 0x000fe20008000000 */
[----:B------:R-:W-:Y:S05]  /*1c00*/  BRA.U UP0, `(.L_x_31) ;  /* 0xfffffffd004c7547 */ /* 0x000fea000b83ffff */
.L_x_25:
[----:B------:R-:W-:Y:S01]  /*1c10*/  ULEA UR4, UR5, UR7, 0x3 ;  /* 0x0000000705047291 */ /* 0x000fe2000f8e18ff */
[----:B-1--4-:R-:W-:Y:S01]  /*1c20*/  SHF.L.U32 R0, R12, 0x1f, RZ ;  /* 0x0000001f0c007819 */ /* 0x012fe200000006ff */
[----:B------:R-:W-:Y:S01]  /*1c30*/  @!P1 SYNCS.ARRIVE.TRANS64.A1T0 RZ, [UR7+0x68], RZ ;  /* 0x000068ffffff99a7 */ /* 0x000fe20008100007 */
[----:B------:R-:W-:-:S06]  /*1c40*/  UISETP.GT.AND UP0, UPT, UR43, UR41, UPT ;  /* 0x000000292b00728c */ /* 0x000fcc000bf04270 */
[----:B---3--:R1:W3:Y:S03]  /*1c50*/  SYNCS.PHASECHK.TRANS64.TRYWAIT P0, [UR4+0x20], R0 ;  /* 0x00002000ff0075a7 */ /* 0x0082e60008001104 */
[----:B------:R-:W-:Y:S05]  /*1c60*/  BRA.U !UP0, `(.L_x_32) ;  /* 0x0000000108bc7547 */ /* 0x000fea000b800000 */
[----:B------:R-:W-:Y:S01]  /*1c70*/  UIADD3 UR25, UPT, UPT, UR44, UR13, URZ ;  /* 0x0000000d2c197290 */ /* 0x000fe2000fffe0ff */
[----:B------:R-:W-:-:S11]  /*1c80*/  UMOV UR4, UR5 ;  /* 0x0000000500047c82 */ /* 0x000fd60008000000 */
.L_x_38:
[----:B------:R-:W-:Y:S01]  /*1c90*/  ULEA UR9, UR4, UR7, 0x3 ;  /* 0x0000000704097291 */ /* 0x000fe2000f8e18ff */
[----:B---3--:R-:W-:Y:S01]  /*1ca0*/  @!P3 MOV R2, 0x3000 ;  /* 0x000030000002b802 */ /* 0x008fe20000000f00 */
[----:B-1-3--:R-:W-:Y:S10]  /*1cb0*/  @P0 BRA `(.L_x_33) ;  /* 0x00000000000c0947 */ /* 0x00aff40003800000 */
[----:B------:R-:W-:-:S04]  /*1cc0*/  SHF.L.U32 R3, R12, 0x1f, RZ ;  /* 0x0000001f0c037819 */ /* 0x000fc800000006ff */
[----:B------:R-:W3:Y:S02]  /*1cd0*/  SYNCS.PHASECHK.TRANS64.TRYWAIT P0, [UR9+0x20], R3 ;  /* 0x00002003ff0075a7 */ /* 0x000ee40008001109 */
[----:B---3--:R-:W-:Y:S05]  /*1ce0*/  @!P0 BRA `(.L_x_34) ;  /* 0x0000005800e48947 */ /* 0x008fea0003800000 */
.L_x_33:
[----:B------:R3:W-:Y:S01]  /*1cf0*/  @!P3 SYNCS.ARRIVE.TRANS64 RZ, [UR9], R2 ;  /* 0x00000002ffffb9a7 */ /* 0x0007e20008000009 */
[----:B------:R-:W-:-:S04]  /*1d00*/  ULOP3.LUT UR5, UR24, 0x2, URZ, 0xfc, !UPT ;  /* 0x0000000218057892 */ /* 0x000fc8000f8efcff */
[----:B------:R-:W-:-:S09]  /*1d10*/  UISETP.NE.AND UP0, UPT, UR5, 0x2, UPT ;  /* 0x000000020500788c */ /* 0x000fd2000bf05270 */
[----:B------:R-:W-:Y:S05]  /*1d20*/  BRA.U UP0, `(.L_x_35) ;  /* 0x0000000100047547 */ /* 0x000fea000b800000 */
[----:B--2---:R-:W-:Y:S05]  /*1d30*/  BPT.TRAP 0x1 ;  /* 0x000000040000795c */ /* 0x004fea0000300000 */
.L_x_35:
[----:B------:R-:W-:Y:S04]  /*1d40*/  BSSY.RECONVERGENT B0, `(.L_x_36) ;  /* 0x0000003000007945 */ /* 0x000fe80003800200 */
[----:B------:R-:W-:Y:S05]  /*1d50*/  @P2 BRA `(.L_x_37) ;  /* 0x0000000000042947 */ /* 0x000fea0003800000 */
[----:B--2---:R-:W-:Y:S05]  /*1d60*/  BPT.TRAP 0x1 ;  /* 0x000000040000795c */ /* 0x004fea0000300000 */
.L_x_37:
[----:B--2---:R-:W-:Y:S05]  /*1d70*/  BSYNC.RECONVERGENT B0 ;  /* 0x0000000000007941 */ /* 0x004fea0003800200 */
.L_x_36:
[----:B------:R-:W-:Y:S02]  /*1d80*/  UIADD3 UR5, UPT, UPT, UR4, 0x1, URZ ;  /* 0x0000000104057890 */ /* 0x000fe4000fffe0ff */
[----:B------:R-:W-:Y:S02]  /*1d90*/  UIADD3 UR14, UP1, UPT, UR26, 0x80, URZ ;  /* 0x000000801a0e7890 */ /* 0x000fe4000ff3e0ff */
[----:B------:R-:W-:Y:S02]  /*1da0*/  UISETP.NE.AND UP0, UPT, UR5, 0x4, UPT ;  /* 0x000000040500788c */ /* 0x000fe4000bf05270 */
[----:B------:R-:W-:Y:S02]  /*1db0*/  USHF.L.U32 UR10, UR13, 0x6, URZ ;  /* 0x000000060d0a7899 */ /* 0x000fe400080006ff */
[----:B------:R-:W-:Y:S02]  /*1dc0*/  USEL UR8, URZ, 0x1, UP0 ;  /* 0x00000001ff087887 */ /* 0x000fe40008000000 */
[----:B------:R-:W-:-:S02]  /*1dd0*/  USEL UR5, UR5, URZ, UP0 ;  /* 0x000000ff05057287 */ /* 0x000fc40008000000 */
[----:B------:R-:W-:Y:S02]  /*1de0*/  UIADD3 UR22, UP0, UPT, UR26, 0x180, URZ ;  /* 0x000001801a167890 */ /* 0x000fe4000ff1e0ff */
[----:B------:R-:W-:Y:S01]  /*1df0*/  LOP3.LUT R12, R12, UR8, RZ, 0x3c, !PT ;  /* 0x000000080c0c7c12 */ /* 0x000fe2000f8e3cff */
[----:B------:R-:W-:Y:S02]  /*1e00*/  ULEA UR8, UR4, UR7, 0xc ;  /* 0x0000000704087291 */ /* 0x000fe4000f8e60ff */
[----:B------:R-:W-:Y:S01]  /*1e10*/  ULEA UR6, UR5, UR7, 0x3 ;  /* 0x0000000705067291 */ /* 0x000fe2000f8e18ff */
[----:B-1----:R-:W-:Y:S01]  /*1e20*/  SHF.L.U32 R0, R12, 0x1f, RZ ;  /* 0x0000001f0c007819 */ /* 0x002fe200000006ff */
[----:B------:R-:W-:Y:S02]  /*1e30*/  UIADD3 UR8, UPT, UPT, UR8, 0x4400, URZ ;  /* 0x0000440008087890 */ /* 0x000fe4000fffe0ff */
[----:B------:R-:W-:Y:S02]  /*1e40*/  UIADD3.X UR15, UPT, UPT, URZ, UR27, URZ, UP1, !UPT ;  /* 0x0000001bff0f7290 */ /* 0x000fe40008ffe4ff */
[----:B------:R-:W-:-:S02]  /*1e50*/  ULEA UR16, UR4, UR29, 0xd ;  /* 0x0000001d04107291 */ /* 0x000fc4000f8e68ff */
[----:B------:R-:W-:Y:S01]  /*1e60*/  UIADD3.X UR23, UPT, UPT, URZ, UR27, URZ, UP0, !UPT ;  /* 0x0000001bff177290 */ /* 0x000fe200087fe4ff */
[----:B------:R4:W1:Y:S01]  /*1e70*/  SYNCS.PHASECHK.TRANS64.TRYWAIT P0, [UR6+0x20], R0 ;  /* 0x00002000ff0075a7 */ /* 0x0008620008001106 */
[----:B------:R-:W-:Y:S01]  /*1e80*/  UMOV UR30, 0x0 ;  /* 0x00000000001e7882 */ /* 0x000fe20000000000 */
[----:B------:R-:W-:Y:S01]  /*1e90*/  UMOV UR31, 0x10000000 ;  /* 0x10000000001f7882 */ /* 0x000fe20000000000 */
[----:B------:R-:W-:Y:S01]  /*1ea0*/  UMOV UR11, UR35 ;  /* 0x00000023000b7c82 */ /* 0x000fe20008000000 */
[----:B------:R-:W-:Y:S01]  /*1eb0*/  UMOV UR12, UR36 ;  /* 0x00000024000c7c82 */ /* 0x000fe20008000000 */
[----:B------:R-:W-:Y:S01]  /*1ec0*/  UMOV UR6, 0x30000 ;  /* 0x0003000000067882 */ /* 0x000fe20000000000 */
[----:B------:R-:W-:Y:S01]  /*1ed0*/  UMOV UR20, UR36 ;  /* 0x0000002400147c82 */ /* 0x000fe20008000000 */
[----:B------:R-:W-:Y:S01]  /*1ee0*/  UMOV UR17, UR9 ;  /* 0x0000000900117c82 */ /* 0x000fe20008000000 */
[----:B------:R-:W-:Y:S01]  /*1ef0*/  UMOV UR18, UR10 ;  /* 0x0000000a00127c82 */ /* 0x000fe20008000000 */
[----:B------:R4:W-:Y:S01]  /*1f00*/  UTMALDG.3D [UR8], [UR14], desc[UR30] ;  /* 0x00001e080e0075b4 */ /* 0x0009e20008011000 */
[----:B------:R-:W-:Y:S01]  /*1f10*/  UIADD3 UR13, UPT, UPT, UR13, 0x1, URZ ;  /* 0x000000010d0d7890 */ /* 0x000fe2000fffe0ff */
[----:B------:R-:W-:-:S03]  /*1f20*/  UMOV UR4, UR5 ;  /* 0x0000000500047c82 */ /* 0x000fc60008000000 */
[----:B------:R-:W-:Y:S01]  /*1f30*/  UISETP.NE.AND UP0, UPT, UR13, UR25, UPT ;  /* 0x000000190d00728c */ /* 0x000fe2000bf05270 */
[----:B------:R4:W-:Y:S08]  /*1f40*/  UTMALDG.3D.MULTICAST [UR16], [UR22], UR6, desc[UR30] ;  /* 0x00001e10160073b4 */ /* 0x0009f00008011806 */
[----:B----4-:R-:W-:Y:S05]  /*1f50*/  BRA.U UP0, `(.L_x_38) ;  /* 0xfffffffd004c7547 */ /* 0x010fea000b83ffff */
.L_x_32:
[C---:B------:R-:W-:Y:S01]  /*1f60*/  LEA R3, R11.reuse, UR7, 0x3 ;  /* 0x000000070b037c11 */ /* 0x040fe2000f8e18ff */
[----:B------:R-:W-:Y:S01]  /*1f70*/  NOP ;  /* 0x0000000000007918 */ /* 0x000fe20000000000 */
[----:B-1----:R-:W-:Y:S02]  /*1f80*/  SHF.L.U32 R0, R10, 0x1f, RZ ;  /* 0x0000001f0a007819 */ /* 0x002fe400000006ff */
[----:B------:R-:W-:Y:S02]  /*1f90*/  LEA R5, R11, UR7, 0x4 ;  /* 0x000000070b057c11 */ /* 0x000fe4000f8e20ff */
[----:B---3--:R-:W1:Y:S02]  /*1fa0*/  SYNCS.PHASECHK.TRANS64.TRYWAIT P0, [R3+URZ+0x70], R0 ;  /* 0x00007000030075a7 */ /* 0x008e6400080011ff */
[----:B-1----:R-:W-:Y:S05]  /*1fb0*/  @!P0 BRA `(.L_x_39) ;  /* 0x0000005800488947 */ /* 0x002fea0003800000 */
.L_x_115:
[----:B------:R-:W3:Y:S01]  /*1fc0*/  LDS.128 R4, [R5+0x100] ;  /* 0x0001000005047984 */ /* 0x000ee20000000c00 */
[----:B------:R-:W-:Y:S01]  /*1fd0*/  UISETP.GE.AND UP0, UPT, UR42, 0x1, UPT ;  /* 0x000000012a00788c */ /* 0x000fe2000bf06270 */
[----:B------:R-:W-:Y:S01]  /*1fe0*/  @!PT LDS RZ, [RZ] ;  /* 0x00000000fffff984 */ /* 0x000fe20000000800 */
[----:B------:R-:W-:Y:S01]  /*1ff0*/  @!PT LDS RZ, [RZ] ;  /* 0x00000000fffff984 */ /* 0x000fe20000000800 */
[----:B------:R-:W-:Y:S01]  /*2000*/  @!PT LDS RZ, [RZ] ;  /* 0x00000000fffff984 */ /* 0x000fe20000000800 */
[----:B------:R-:W-:Y:S01]  /*2010*/  @!PT LDS RZ, [RZ] ;  /* 0x00000000fffff984 */ /* 0x000fe20000000800 */
[----:B------:R4:W-:Y:S06]  /*2020*/  MEMBAR.ALL.CTA ;  /* 0x0000000000007992 */ /* 0x0009ec0000008000 */
[----:B----4-:R-:W4:Y:S01]  /*2030*/  FENCE.VIEW.ASYNC.S ;  /* 0x00000000000073c6 */ /* 0x010f220000000000 */
[----:B---3--:R-:W-:-:S13]  /*2040*/  LOP3.LUT P0, RZ, R6, 0x1, RZ, 0xc0, !PT ;  /* 0x0000000106ff7812 */ /* 0x008fda000780c0ff */
[----:B----4-:R-:W-:Y:S01]  /*2050*/  VOTEU.ANY UP1, P0 ;  /* 0x0000000000ff7886 */ /* 0x010fe20000020100 */
[----:B------:R-:W-:-:S13]  /*2060*/  PLOP3.LUT P0, PT, PT, PT, UP1, 0x80, 0x8 ;  /* 0x000000000008781c */ /* 0x000fda0003f0f018 */
[----:B-1----:R-:W-:Y:S02]  /*2070*/  @P0 LOP3.LUT R0, R5, 0xffff, RZ, 0xc0, !PT ;  /* 0x0000ffff05000812 */ /* 0x002fe400078ec0ff */
[----:B------:R-:W-:Y:S02]  /*2080*/  @P0 MOV R2, R4 ;  /* 0x0000000400020202 */ /* 0x000fe40000000f00 */
[----:B------:R-:W-:Y:S01]  /*2090*/  @P0 R2UR UR6, R0 ;  /* 0x00000000000602ca */ /* 0x000fe200000e0000 */
[----:B------:R-:W-:Y:S01]  /*20a0*/  VIADD R0, R3, 0x80 ;  /* 0x0000008003007836 */ /* 0x000fe20000000000 */
[----:B------:R-:W-:Y:S02]  /*20b0*/  @P0 SHF.R.U32.HI R4, RZ, 0x10, R5 ;  /* 0x00000010ff040819 */ /* 0x000fe40000011605 */
[----:B------:R-:W-:Y:S02]  /*20c0*/  @P0 R2UR UR8, R2 ;  /* 0x00000000020802ca */ /* 0x000fe400000e0000 */
[----:B------:R-:W-:-:S02]  /*20d0*/  PRMT R0, RZ, 0x654, R0 ;  /* 0x00000654ff007816 */ /* 0x000fc40000000000 */
[----:B------:R-:W-:Y:S02]  /*20e0*/  @P0 R2UR UR4, R4 ;  /* 0x00000000040402ca */ /* 0x000fe400000e0000 */
[----:B------:R1:W-:Y:S03]  /*20f0*/  SYNCS.ARRIVE.TRANS64.RED.A1T0 RZ, [R0+URZ], RZ ;  /* 0x000000ff00ff79a7 */ /* 0x0003e600081004ff */
[----:B------:R-:W-:-:S04]  /*2100*/  @UP1 UMOV UR37, UR6 ;  /* 0x0000000600251c82 */ /* 0x000fc80008000000 */
[----:B------:R-:W-:-:S04]  /*2110*/  @UP1 UMOV UR38, UR8 ;  /* 0x0000000800261c82 */ /* 0x000fc80008000000 */
[----:B------:R-:W-:Y:S01]  /*2120*/  @UP1 UMOV UR36, UR4 ;  /* 0x0000000400241c82 */ /* 0x000fe20008000000 */
[----:B------:R-:W-:Y:S05]  /*2130*/  BRA.U !UP0, `(.L_x_40) ;  /* 0x0000000108d47547 */ /* 0x000fea000b800000 */
[----:B------:R-:W2:Y:S01]  /*2140*/  LDCU.128 UR12, c[0x0][0xb10] ;  /* 0x00016200ff0c77ac */ /* 0x000ea20008000c00 */
[----:B------:R-:W3:Y:S01]  /*2150*/  LDCU UR25, c[0x0][0xb20] ;  /* 0x00016400ff1977ac */ /* 0x000ee20008000800 */
[----:B------:R-:W4:Y:S01]  /*2160*/  LDCU UR20, c[0x0][0xb0c] ;  /* 0x00016180ff1477ac */ /* 0x000f220008000800 */
[----:B------:R-:W1:Y:S01]  /*2170*/  LDCU.64 UR10, c[0x0][0xb28] ;  /* 0x00016500ff0a77ac */ /* 0x000e620008000a00 */
[----:B------:R-:W-:Y:S02]  /*2180*/  UISETP.NE.AND UP3, UPT, UR42, 0x1, UPT ;  /* 0x000000012a00788c */ /* 0x000fe4000bf65270 */
[----:B--2---:R-:W-:Y:S02]  /*2190*/  UIMAD.WIDE.U32 UR16, UR39, UR15, URZ ;  /* 0x0000000f271072a5 */ /* 0x004fe4000f8e00ff */
[----:B------:R-:W-:Y:S02]  /*21a0*/  UIMAD.WIDE.U32 UR8, UR40, UR12, URZ ;  /* 0x0000000c280872a5 */ /* 0x000fe4000f8e00ff */
[----:B------:R-:W-:-:S02]  /*21b0*/  UISETP.NE.AND UP0, UPT, UR14, 0x1, UPT ;  /* 0x000000010e00788c */ /* 0x000fc4000bf05270 */
[----:B------:R-:W-:Y:S01]  /*21c0*/  UIMAD.WIDE.U32 UR22, UR37, UR15, URZ ;  /* 0x0000000f251672a5 */ /* 0x000fe2000f8e00ff */
[----:B------:R-:W-:Y:S02]  /*21d0*/  UMOV UR16, UR17 ;  /* 0x0000001100107c82 */ /* 0x000fe40008000000 */
[----:B------:R-:W-:Y:S01]  /*21e0*/  UMOV UR8, UR9 ;  /* 0x0000000900087c82 */ /* 0x000fe20008000000 */
[----:B---3--:R-:W-:Y:S02]  /*21f0*/  USHF.R.U32.HI UR16, URZ, UR25, UR16 ;  /* 0x00000019ff107299 */ /* 0x008fe40008011610 */
[----:B----4-:R-:W-:Y:S02]  /*2200*/  UISETP.NE.AND UP2, UPT, UR20, 0x1, UPT ;  /* 0x000000011400788c */ /* 0x010fe4000bf45270 */
[----:B------:R-:W-:Y:S02]  /*2210*/  USHF.R.U32.HI UR8, URZ, UR13, UR8 ;  /* 0x0000000dff087299 */ /* 0x000fe40008011608 */
[----:B------:R-:W-:-:S02]  /*2220*/  USEL UR6, UR39, UR16, !UP0 ;  /* 0x0000001027067287 */ /* 0x000fc4000c000000 */
[----:B------:R-:W-:Y:S02]  /*2230*/  USEL UR8, UR40, UR8, !UP2 ;  /* 0x0000000828087287 */ /* 0x000fe4000d000000 */
[----:B-1----:R-:W-:Y:S01]  /*2240*/  UIMAD.WIDE.U32 UR16, UR6, UR10, URZ ;  /* 0x0000000a061072a5 */ /* 0x002fe2000f8e00ff */
[----:B------:R-:W-:Y:S01]  /*2250*/  UMOV UR4, UR23 ;  /* 0x0000001700047c82 */ /* 0x000fe20008000000 */
[----:B------:R-:W-:Y:S02]  /*2260*/  UIMAD.WIDE.U32 UR18, UR38, UR12, URZ ;  /* 0x0000000c261272a5 */ /* 0x000fe4000f8e00ff */
[----:B------:R-:W-:-:S03]  /*2270*/  UIMAD.WIDE.U32 UR22, UR8, UR10, URZ ;  /* 0x0000000a081672a5 */ /* 0x000fc6000f8e00ff */
[----:B------:R-:W-:Y:S01]  /*2280*/  UMOV UR16, UR17 ;  /* 0x0000001100107c82 */ /* 0x000fe20008000000 */
[----:B------:R-:W-:Y:S02]  /*2290*/  USHF.R.U32.HI UR4, URZ, UR25, UR4 ;  /* 0x00000019ff047299 */ /* 0x000fe40008011604 */
[----:B------:R-:W-:Y:S01]  /*22a0*/  @UP3 USHF.R.U32.HI UR6, URZ, UR11, UR16 ;  /* 0x0000000bff063299 */ /* 0x000fe20008011610 */
[----:B------:R-:W-:Y:S01]  /*22b0*/  UMOV UR18, UR19 ;  /* 0x0000001300127c82 */ /* 0x000fe20008000000 */
[----:B------:R-:W-:Y:S01]  /*22c0*/  UMOV UR22, UR23 ;  /* 0x0000001700167c82 */ /* 0x000fe20008000000 */
[----:B------:R-:W-:Y:S02]  /*22d0*/  USHF.R.U32.HI UR13, URZ, UR13, UR18 ;  /* 0x0000000dff0d7299 */ /* 0x000fe40008011612 */
[----:B------:R-:W-:Y:S02]  /*22e0*/  USEL UR4, UR37, UR4, !UP0 ;  /* 0x0000000425047287 */ /* 0x000fe4000c000000 */
[----:B------:R-:W-:-:S02]  /*22f0*/  @UP3 USHF.R.U32.HI UR8, URZ, UR11, UR22 ;  /* 0x0000000bff083299 */ /* 0x000fc40008011616 */
[----:B------:R-:W-:Y:S02]  /*2300*/  UIMAD UR9, UR42, UR6, URZ ;  /* 0x000000062a0972a4 */ /* 0x000fe4000f8e02ff */
[----:B------:R-:W-:Y:S02]  /*2310*/  USEL UR6, UR38, UR13, !UP2 ;  /* 0x0000000d26067287 */ /* 0x000fe4000d000000 */
[----:B------:R-:W-:Y:S02]  /*2320*/  UIMAD UR12, UR42, UR8, URZ ;  /* 0x000000082a0c72a4 */ /* 0x000fe4000f8e02ff */
[----:B------:R-:W-:Y:S02]  /*2330*/  UISETP.GE.AND UP0, UPT, UR4, UR9, UPT ;  /* 0x000000090400728c */ /* 0x000fe4000bf06270 */
[----:B------:R-:W-:Y:S02]  /*2340*/  UIMAD.WIDE.U32 UR16, UR4, UR10, URZ ;  /* 0x0000000a041072a5 */ /* 0x000fe4000f8e00ff */
[----:B------:R-:W-:-:S02]  /*2350*/  UISETP.GE.OR UP0, UPT, UR6, UR12, UP0 ;  /* 0x0000000c0600728c */ /* 0x000fc40008706670 */
[----:B------:R-:W-:Y:S02]  /*2360*/  UIMAD.WIDE.U32 UR12, UR6, UR10, URZ ;  /* 0x0000000a060c72a5 */ /* 0x000fe4000f8e00ff */
[----:B------:R-:W-:Y:S01]  /*2370*/  UIADD3 UR15, UPT, UPT, -UR4, URZ, URZ ;  /* 0x000000ff040f7290 */ /* 0x000fe2000fffe1ff */
[----:B------:R-:W-:Y:S01]  /*2380*/  UMOV UR10, UR17 ;  /* 0x00000011000a7c82 */ /* 0x000fe20008000000 */
[----:B------:R-:W-:Y:S02]  /*2390*/  UIADD3 UR12, UPT, UPT, -UR6, URZ, URZ ;  /* 0x000000ff060c7290 */ /* 0x000fe4000fffe1ff */
[----:B------:R-:W-:-:S03]  /*23a0*/  USHF.R.U32.HI UR10, URZ, UR11, UR10 ;  /* 0x0000000bff0a7299 */ /* 0x000fc6000801160a */
[----:B------:R-:W-:Y:S01]  /*23b0*/  @!UP0 UMOV UR9, UR13 ;  /* 0x0000000d00098c82 */ /* 0x000fe20008000000 */
[----:B------:R-:W-:Y:S02]  /*23c0*/  UIMAD UR15, UR14, UR15, UR37 ;  /* 0x0000000f0e0f72a4 */ /* 0x000fe4000f8e0225 */
[----:B------:R-:W-:Y:S02]  /*23d0*/  USEL UR10, UR4, UR10, !UP3 ;  /* 0x0000000a040a7287 */ /* 0x000fe4000d800000 */
[----:B------:R-:W-:Y:S02]  /*23e0*/  @!UP0 USHF.R.U32.HI UR9, URZ, UR11, UR9 ;  /* 0x0000000bff098299 */ /* 0x000fe40008011609 */
[----:B------:R-:W-:Y:S02]  /*23f0*/  UIADD3 UR11, UPT, UPT, -UR10, URZ, URZ ;  /* 0x000000ff0a0b7290 */ /* 0x000fe4000fffe1ff */
[----:B------:R-:W-:Y:S02]  /*2400*/  @!UP0 USEL UR9, UR6, UR9, !UP3 ;  /* 0x0000000906098287 */ /* 0x000fe4000d800000 */
[----:B------:R-:W-:-:S02]  /*2410*/  UIMAD UR11, UR42, UR11, UR4 ;  /* 0x0000000b2a0b72a4 */ /* 0x000fc4000f8e0204 */
[----:B------:R-:W-:Y:S02]  /*2420*/  @!UP0 UIADD3 UR10, UPT, UPT, UR10, -UR9, URZ ;  /* 0x800000090a0a8290 */ /* 0x000fe4000fffe0ff */
[----:B------:R-:W-:Y:S02]  /*2430*/  @!UP0 UIMAD UR9, UR11, UR8, UR9 ;  /* 0x000000080b0982a4 */ /* 0x000fe4000f8e0209 */
[----:B------:R-:W-:Y:S02]  /*2440*/  @!UP0 UIMAD UR4, UR42, UR10, UR6 ;  /* 0x0000000a2a0482a4 */ /* 0x000fe4000f8e0206 */
[----:B------:R-:W-:Y:S02]  /*2450*/  UIMAD UR8, UR20, UR12, UR38 ;  /* 0x0000000c140872a4 */ /* 0x000fe4000f8e0226 */
[----:B------:R-:W-:Y:S01]  /*2460*/  UIMAD UR37, UR4, UR14, UR15 ;  /* 0x0000000e042572a4 */ /* 0x000fe2000f8e020f */
[----:B------:R-:W-:Y:S02]  /*2470*/  @!UP0 UMOV UR6, UR9 ;  /* 0x0000000900068c82 */ /* 0x000fe40008000000 */
[----:B------:R-:W-:-:S12]  /*2480*/  UIMAD UR38, UR6, UR20, UR8 ;  /* 0x00000014062672a4 */ /* 0x000fd8000f8e0208 */
.L_x_40:
[----:B------:R-:W3:Y:S02]  /*2490*/  LDCU UR4, c[0x0][0xb30] ;  /* 0x00016600ff0477ac */ /* 0x000ee40008000800 */
[----:B---3--:R-:W-:-:S09]  /*24a0*/  UISETP.NE.AND UP0, UPT, UR4, 0x1, UPT ;  /* 0x000000010400788c */ /* 0x008fd2000bf05270 */
[----:B------:R-:W-:Y:S05]  /*24b0*/  BRA.U UP0, `(.L_x_41) ;  /* 0x0000000100447547 */ /* 0x000fea000b800000 */
[----:B------:R-:W3:Y:S01]  /*24c0*/  LDCU.128 UR12, c[0x0][0xb10] ;  /* 0x00016200ff0c77ac */ /* 0x000ee20008000c00 */
[----:B------:R-:W4:Y:S01]  /*24d0*/  LDCU UR16, c[0x0][0xb0c] ;  /* 0x00016180ff1077ac */ /* 0x000f220008000800 */
[----:B------:R-:W1:Y:S01]  /*24e0*/  LDCU UR17, c[0x0][0xb20] ;  /* 0x00016400ff1177ac */ /* 0x000e620008000800 */
[----:B---3--:R-:W-:Y:S02]  /*24f0*/  UIMAD.WIDE.U32 UR10, UR38, UR12, URZ ;  /* 0x0000000c260a72a5 */ /* 0x008fe4000f8e00ff */
[----:B------:R-:W-:Y:S02]  /*2500*/  UIMAD.WIDE.U32 UR8, UR37, UR15, URZ ;  /* 0x0000000f250872a5 */ /* 0x000fe4000f8e00ff */
[----:B----4-:R-:W-:Y:S02]  /*2510*/  UISETP.NE.AND UP2, UPT, UR16, 0x1, UPT ;  /* 0x000000011000788c */ /* 0x010fe4000bf45270 */
[----:B------:R-:W-:Y:S01]  /*2520*/  UISETP.NE.AND UP0, UPT, UR14, 0x1, UPT ;  /* 0x000000010e00788c */ /* 0x000fe2000bf05270 */
[----:B------:R-:W-:-:S02]  /*2530*/  UMOV UR6, UR11 ;  /* 0x0000000b00067c82 */ /* 0x000fc40008000000 */
[----:B------:R-:W-:Y:S01]  /*2540*/  UMOV UR4, UR9 ;  /* 0x0000000900047c82 */ /* 0x000fe20008000000 */
[----:B------:R-:W-:Y:S02]  /*2550*/  USHF.R.U32.HI UR6, URZ, UR13, UR6 ;  /* 0x0000000dff067299 */ /* 0x000fe40008011606 */
[----:B-1----:R-:W-:Y:S02]  /*2560*/  USHF.R.U32.HI UR4, URZ, UR17, UR4 ;  /* 0x00000011ff047299 */ /* 0x002fe40008011604 */
[----:B------:R-:W-:Y:S02]  /*2570*/  USEL UR6, UR38, UR6, !UP2 ;  /* 0x0000000626067287 */ /* 0x000fe4000d000000 */
[----:B------:R-:W-:-:S04]  /*2580*/  USEL UR4, UR37, UR4, !UP0 ;  /* 0x0000000425047287 */ /* 0x000fc8000c000000 */
[----:B------:R-:W-:Y:S02]  /*2590*/  UIADD3 UR8, UPT, UPT, UR6, -UR4, URZ ;  /* 0x8000000406087290 */ /* 0x000fe4000fffe0ff */
[----:B------:R-:W-:Y:S02]  /*25a0*/  UIADD3 UR4, UPT, UPT, -UR6, UR4, URZ ;  /* 0x0000000406047290 */ /* 0x000fe4000fffe1ff */
[----:B------:R-:W-:Y:S02]  /*25b0*/  UIMAD UR37, UR8, UR14, UR37 ;  /* 0x0000000e082572a4 */ /* 0x000fe4000f8e0225 */
[----:B------:R-:W-:-:S12]  /*25c0*/  UIMAD UR38, UR4, UR16, UR38 ;  /* 0x00000010042672a4 */ /* 0x000fd8000f8e0226 */
.L_x_41:
[----:B------:R-:W-:Y:S01]  /*25d0*/  VIADD R11, R11, 0x1 ;  /* 0x000000010b0b7836 */ /* 0x000fe20000000000 */
[----:B------:R-:W-:Y:S01]  /*25e0*/  PLOP3.LUT P1, PT, PT, PT, PT, 0x80, 0x8 ;  /* 0x000000000008781c */ /* 0x000fe20003f2f070 */
[----:B------:R-:W-:Y:S02]  /*25f0*/  UIADD3 UR20, UPT, UPT, UR38, UR62, URZ ;  /* 0x0000003e26147290 */ /* 0x000fe4000fffe0ff */
[----:B------:R-:W-:Y:S01]  /*2600*/  UIADD3 UR30, UPT, UPT, UR37, UR59, URZ ;  /* 0x0000003b251e7290 */ /* 0x000fe2000fffe0ff */
[----:B------:R-:W-:-:S04]  /*2610*/  ISETP.NE.AND P0, PT, R11, 0x2, PT ;  /* 0x000000020b00780c */ /* 0x000fc80003f05270 */
[----:B------:R-:W-:Y:S02]  /*2620*/  SEL R3, RZ, 0x1, P0 ;  /* 0x00000001ff037807 */ /* 0x000fe40000000000 */
[----:B------:R-:W-:Y:S02]  /*2630*/  SEL R11, R11, RZ, P0 ;  /* 0x000000ff0b0b7207 */ /* 0x000fe40000000000 */
[----:B------:R-:W-:Y:S01]  /*2640*/  LOP3.LUT R10, R10, R3, RZ, 0x3c, !PT ;  /* 0x000000030a0a7212 */ /* 0x000fe200078e3cff */
[----:B------:R-:W-:Y:S06]  /*2650*/  BRA.U UP1, `(.L_x_42) ;  /* 0xfffffff1015c7547 */ /* 0x000fec000b83ffff */
[----:B------:R-:W-:Y:S01]  /*2660*/  UIADD3 UR7, UPT, UPT, UR7, 0x20, URZ ;  /* 0x0000002007077890 */ /* 0x000fe2000fffe0ff */
[----:B------:R-:W-:-:S03]  /*2670*/  SHF.L.U32 R3, R12, 0x1f, RZ ;  /* 0x0000001f0c037819 */ /* 0x000fc600000006ff */
[----:B------:R-:W-:-:S09]  /*2680*/  ULEA UR4, UR5, UR7, 0x3 ;  /* 0x0000000705047291 */ /* 0x000fd2000f8e18ff */
[----:B------:R-:W3:Y:S02]  /*2690*/  SYNCS.PHASECHK.TRANS64.TRYWAIT P0, [UR4], R3 ;  /* 0x00000003ff0075a7 */ /* 0x000ee40008001104 */
[----:B---3--:R-:W-:Y:S05]  /*26a0*/  @!P0 BRA `(.L_x_43) ;  /* 0x0000005000a08947 */ /* 0x008fea0003800000 */
.L_x_117:
[----:B------:R-:W-:-:S04]  /*26b0*/  UIADD3 UR4, UPT, UPT, UR5, 0x1, URZ ;  /* 0x0000000105047890 */ /* 0x000fc8000fffe0ff */
[----:B------:R-:W-:-:S04]  /*26c0*/  UISETP.NE.AND UP0, UPT, UR4, 0x4, UPT ;  /* 0x000000040400788c */ /* 0x000fc8000bf05270 */
[----:B------:R-:W-:Y:S02]  /*26d0*/  USEL UR6, URZ, 0x1, UP0 ;  /* 0x00000001ff067887 */ /* 0x000fe40008000000 */
[----:B------:R-:W-:-:S04]  /*26e0*/  USEL UR4, UR4, URZ, UP0 ;  /* 0x000000ff04047287 */ /* 0x000fc80008000000 */
[----:B------:R-:W-:Y:S01]  /*26f0*/  ULEA UR5, UR4, UR7, 0x3 ;  /* 0x0000000704057291 */ /* 0x000fe2000f8e18ff */
[----:B------:R-:W-:-:S04]  /*2700*/  LOP3.LUT R2, R12, UR6, RZ, 0x3c, !PT ;  /* 0x000000060c027c12 */ /* 0x000fc8000f8e3cff */
[----:B-1----:R-:W-:-:S04]  /*2710*/  SHF.L.U32 R3, R2, 0x1f, RZ ;  /* 0x0000001f02037819 */ /* 0x002fc800000006ff */
[----:B------:R-:W1:Y:S02]  /*2720*/  SYNCS.PHASECHK.TRANS64.TRYWAIT P0, [UR5], R3 ;  /* 0x00000003ff0075a7 */ /* 0x000e640008001105 */
[----:B-1----:R-:W-:Y:S05]  /*2730*/  @!P0 BRA `(.L_x_44) ;  /* 0x0000005000948947 */ /* 0x002fea0003800000 */
.L_x_119:
        /* <DEDUP_REMOVED lines=9> */
.L_x_121:
[----:B------:R-:W-:-:S04]  /*27d0*/  UIADD3 UR4, UPT, UPT, UR4, 0x1, URZ ;  /* 0x0000000104047890 */ /* 0x000fc8000fffe0ff */
[----:B------:R-:W-:-:S04]  /*27e0*/  UISETP.NE.AND UP0, UPT, UR4, 0x4, UPT ;  /* 0x000000040400788c */ /* 0x000fc8000bf05270 */
[----:B------:R-:W-:Y:S02]  /*27f0*/  USEL UR5, URZ, 0x1, UP0 ;  /* 0x00000001ff057887 */ /* 0x000fe40008000000 */
[----:B------:R-:W-:-:S04]  /*2800*/  USEL UR4, UR4, URZ, UP0 ;  /* 0x000000ff04047287 */ /* 0x000fc80008000000 */
[----:B------:R-:W-:Y:S01]  /*2810*/  ULEA UR4, UR4, UR7, 0x3 ;  /* 0x0000000704047291 */ /* 0x000fe2000f8e18ff */
[----:B-1----:R-:W-:-:S04]  /*2820*/  LOP3.LUT R3, R2, UR5, RZ, 0x3c, !PT ;  /* 0x0000000502037c12 */ /* 0x002fc8000f8e3cff */
[----:B------:R-:W-:Y:S01]  /*2830*/  SHF.L.U32 R3, R3, 0x1f, RZ ;  /* 0x0000001f03037819 */ /* 0x000fe200000006ff */
[----:B------:R-:W-:-:S07]  /*2840*/  IMAD.U32 R0, RZ, RZ, UR4 ;  /* 0x00000004ff007e24 */ /* 0x000fce000f8e00ff */
.L_x_46:
[----:B-1----:R1:W3:Y:S02]  /*2850*/  SYNCS.PHASECHK.TRANS64.TRYWAIT P0, [R0+URZ], R3 ;  /* 0x00000003000075a7 */ /* 0x0022e400080011ff */
[----:B---3--:R-:W-:Y:S05]  /*2860*/  @!P0 NANOSLEEP.SYNCS 0x989680 ;  /* 0x009896800000895d */ /* 0x008fea0003900000 */
[----:B------:R-:W3:Y:S02]  /*2870*/  @!P0 SYNCS.PHASECHK.TRANS64 P0, [R0+URZ], R3 ;  /* 0x00000003000085a7 */ /* 0x000ee400080010ff */
[----:B--23--:R-:W-:Y:S05]  /*2880*/  @P0 EXIT ;  /* 0x000000000000094d */ /* 0x00cfea0003800000 */
[----:B------:R-:W-:Y:S05]  /*2890*/  BRA `(.L_x_46) ;  /* 0xfffffffc00ec7947 */ /* 0x000fea000383ffff */
.L_x_22:
[----:B------:R-:W2:Y:S02]  /*28a0*/  S2UR UR4, SR_CgaCtaId ;  /* 0x00000000000479c3 */ /* 0x000ea40000008800 */
[----:B--2---:R-:W-:-:S04]  /*28b0*/  UISETP.NE.AND UP0, UPT, UR4, URZ, UPT ;  /* 0x000000ff0400728c */ /* 0x004fc8000bf05270 */
[----:B------:R-:W-:-:S09]  /*28c0*/  UISETP.NE.OR UP0, UPT, UR18, 0x1, UP0 ;  /* 0x000000011200788c */ /* 0x000fd20008705670 */
[----:B------:R-:W-:Y:S05]  /*28d0*/  BRA.U UP0, `(.L_x_47) ;  /* 0x00000005004c7547 */ /* 0x000fea000b800000 */
[----:B------:R-:W2:Y:S01]  /*28e0*/  S2UR UR5, SR_CgaCtaId ;  /* 0x00000000000579c3 */ /* 0x000ea20000008800 */
[----:B------:R-:W-:Y:S01]  /*28f0*/  UMOV UR4, 0x400 ;  /* 0x0000040000047882 */ /* 0x000fe20000000000 */
[----:B------:R-:W-:Y:S01]  /*2900*/  ISETP.GE.U32.AND P2, PT, R0, 0x2, PT ;  /* 0x000000020000780c */ /* 0x000fe20003f46070 */
[----:B------:R-:W-:Y:S01]  /*2910*/  IMAD.MOV.U32 R12, RZ, RZ, 0x1 ;  /* 0x00000001ff0c7424 */ /* 0x000fe200078e00ff */
[----:B------:R-:W-:Y:S02]  /*2920*/  CS2R R10, SRZ ;  /* 0x00000000000a7805 */ /* 0x000fe4000001ff00 */
[----:B------:R-:W-:Y:S01]  /*2930*/  CS2R R8, SRZ ;  /* 0x0000000000087805 */ /* 0x000fe2000001ff00 */
[----:B--2---:R-:W-:-:S03]  /*2940*/  ULEA UR6, UR5, UR4, 0x18 ;  /* 0x0000000405067291 */ /* 0x004fc6000f8ec0ff */
[----:B------:R-:W-:-:S09]  /*2950*/  UMOV UR5, URZ ;  /* 0x000000ff00057c82 */ /* 0x000fd20008000000 */
.L_x_51:
[----:B------:R-:W-:Y:S02]  /*2960*/  LEA R2, R8, UR6, 0x3 ;  /* 0x0000000608027c11 */ /* 0x000fe4000f8e18ff */
[----:B------:R-:W-:-:S03]  /*2970*/  SHF.L.U32 R5, R9, 0x1f, RZ ;  /* 0x0000001f09057819 */ /* 0x000fc600000006ff */
[----:B------:R-:W-:Y:S01]  /*2980*/  VIADD R4, R2, 0xe0 ;  /* 0x000000e002047836 */ /* 0x000fe20000000000 */
[----:B------:R-:W2:Y:S02]  /*2990*/  SYNCS.PHASECHK.TRANS64.TRYWAIT P0, [R2+URZ+0xd0], R5 ;  /* 0x0000d005020075a7 */ /* 0x000ea400080011ff */
[----:B--2---:R-:W-:Y:S05]  /*29a0*/  @!P0 BRA `(.L_x_48) ;  /* 0x0000005000288947 */ /* 0x004fea0003800000 */
.L_x_122:
[----:B------:R-:W-:Y:S01]  /*29b0*/  ULEA UR4, UR5, UR6, 0x3 ;  /* 0x0000000605047291 */ /* 0x000fe2000f8e18ff */
[----:B------:R-:W-:Y:S02]  /*29c0*/  PRMT R4, RZ, 0x654, R4 ;  /* 0x00000654ff047816 */ /* 0x000fe40000000004 */
[----:B--2---:R-:W-:Y:S01]  /*29d0*/  SHF.L.U32 R5, R12, 0x1f, RZ ;  /* 0x0000001f0c057819 */ /* 0x004fe200000006ff */
[----:B------:R-:W-:Y:S01]  /*29e0*/  UIADD3 UR7, UPT, UPT, UR4, 0x70, URZ ;  /* 0x0000007004077890 */ /* 0x000fe2000fffe0ff */
[----:B------:R2:W-:Y:S05]  /*29f0*/  SYNCS.ARRIVE.TRANS64.RED.A1T0 RZ, [R4+URZ], RZ ;  /* 0x000000ff04ff79a7 */ /* 0x0005ea00081004ff */
[----:B------:R-:W-:Y:S01]  /*2a00*/  IMAD.U32 R7, RZ, RZ, UR7 ;  /* 0x00000007ff077e24 */ /* 0x000fe2000f8e00ff */
[----:B------:R-:W3:Y:S04]  /*2a10*/  SYNCS.PHASECHK.TRANS64.TRYWAIT P0, [UR4+0x80], R5 ;  /* 0x00008005ff0075a7 */ /* 0x000ee80008001104 */
[----:B------:R-:W-:Y:S01]  /*2a20*/  PRMT R6, R0, 0x654, R7 ;  /* 0x0000065400067816 */ /* 0x000fe20000000007 */
[----:B--2---:R-:W-:Y:S01]  /*2a30*/  @!P2 IMAD.MOV.U32 R4, RZ, RZ, 0x10 ;  /* 0x00000010ff04a424 */ /* 0x004fe200078e00ff */
[----:B---3--:R-:W-:Y:S06]  /*2a40*/  @!P0 BRA `(.L_x_49) ;  /* 0x0000005000148947 */ /* 0x008fec0003800000 */
.L_x_124:
[----:B------:R-:W-:Y:S01]  /*2a50*/  ULEA UR8, UR5, UR6, 0x4 ;  /* 0x0000000605087291 */ /* 0x000fe2000f8e20ff */
[----:B------:R-:W-:Y:S01]  /*2a60*/  SEL R3, R6, R3, !P2 ;  /* 0x0000000306037207 */ /* 0x000fe20005000000 */
[----:B------:R-:W-:Y:S01]  /*2a70*/  UIADD3 UR9, UPT, UPT, UR4, 0x70, URZ ;  /* 0x0000007004097890 */ /* 0x000fe2000fffe0ff */
[----:B--2---:R-:W-:Y:S01]  /*2a80*/  LEA R2, R11, UR6, 0x3 ;  /* 0x000000060b027c11 */ /* 0x004fe2000f8e18ff */
[----:B------:R-:W-:Y:S01]  /*2a90*/  UIADD3 UR8, UPT, UPT, UR8, 0x100, URZ ;  /* 0x0000010008087890 */ /* 0x000fe2000fffe0ff */
[----:B------:R-:W-:Y:S01]  /*2aa0*/  SHF.L.U32 R5, R10, 0x1f, RZ ;  /* 0x0000001f0a057819 */ /* 0x000fe200000006ff */
[----:B------:R2:W-:Y:S01]  /*2ab0*/  @!P2 SYNCS.ARRIVE.TRANS64.RED RZ, [R3+URZ], R4 ;  /* 0x0000000403ffa9a7 */ /* 0x0005e200080004ff */
[----:B------:R-:W-:Y:S01]  /*2ac0*/  UIADD3 UR4, UPT, UPT, UR5, 0x1, URZ ;  /* 0x0000000105047890 */ /* 0x000fe2000fffe0ff */
[----:B------:R-:W-:-:S03]  /*2ad0*/  VIADD R8, R8, 0x1 ;  /* 0x0000000108087836 */ /* 0x000fc60000000000 */
[----:B------:R-:W-:Y:S02]  /*2ae0*/  UISETP.NE.AND UP0, UPT, UR4, 0x2, UPT ;  /* 0x000000020400788c */ /* 0x000fe4000bf05270 */
[----:B------:R-:W-:Y:S06]  /*2af0*/  UGETNEXTWORKID.BROADCAST [UR8], [UR9] ;  /* 0x00000000080073ca */ /* 0x000fec0008000100 */
[----:B------:R-:W-:Y:S01]  /*2b00*/  USEL UR7, URZ, 0x1, UP0 ;  /* 0x00000001ff077887 */ /* 0x000fe20008000000 */
[----:B------:R-:W-:Y:S01]  /*2b10*/  ISETP.NE.AND P0, PT, R8, 0x2, PT ;  /* 0x000000020800780c */ /* 0x000fe20003f05270 */
[----:B------:R-:W-:Y:S01]  /*2b20*/  USEL UR5, UR4, URZ, UP0 ;  /* 0x000000ff04057287 */ /* 0x000fe20008000000 */
[----:B------:R-:W3:Y:S03]  /*2b30*/  SYNCS.PHASECHK.TRANS64.TRYWAIT P1, [R2+URZ+0x70], R5 ;  /* 0x00007005020075a7 */ /* 0x000ee600080211ff */
[----:B------:R-:W-:Y:S01]  /*2b40*/  LOP3.LUT R12, R12, UR7, RZ, 0x3c, !PT ;  /* 0x000000070c0c7c12 */ /* 0x000fe2000f8e3cff */
[----:B--23--:R-:W-:Y:S07]  /*2b50*/  @!P1 BRA `(.L_x_50) ;  /* 0x0000004c00e89947 */ /* 0x00cfee0003800000 */
.L_x_125:
[C---:B------:R-:W-:Y:S01]  /*2b60*/  LEA R4, R11.reuse, UR6, 0x4 ;  /* 0x000000060b047c11 */ /* 0x040fe2000f8e20ff */
[----:B--2---:R-:W-:Y:S01]  /*2b70*/  VIADD R2, R2, 0x80 ;  /* 0x0000008002027836 */ /* 0x004fe20000000000 */
[----:B------:R-:W-:Y:S01]  /*2b80*/  SEL R8, R8, RZ, P0 ;  /* 0x000000ff08087207 */ /* 0x000fe20000000000 */
[----:B------:R-:W-:-:S03]  /*2b90*/  VIADD R11, R11, 0x1 ;  /* 0x000000010b0b7836 */ /* 0x000fc60000000000 */
[----:B------:R-:W2:Y:S01]  /*2ba0*/  LDS.128 R4, [R4+0x100] ;  /* 0x0001000004047984 */ /* 0x000ea20000000c00 */
[----:B------:R-:W-:Y:S02]  /*2bb0*/  PRMT R2, RZ, 0x654, R2 ;  /* 0x00000654ff027816 */ /* 0x000fe40000000002 */
[C---:B------:R-:W-:Y:S01]  /*2bc0*/  ISETP.NE.AND P1, PT, R11.reuse, 0x2, PT ;  /* 0x000000020b00780c */ /* 0x040fe20003f25270 */
[----:B------:R-:W-:Y:S01]  /*2bd0*/  @!PT LDS RZ, [RZ] ;  /* 0x00000000fffff984 */ /* 0x000fe20000000800 */
[----:B------:R-:W-:Y:S01]  /*2be0*/  @!PT LDS RZ, [RZ] ;  /* 0x00000000fffff984 */ /* 0x000fe20000000800 */
[----:B------:R-:W-:Y:S01]  /*2bf0*/  @!PT LDS RZ, [RZ] ;  /* 0x00000000fffff984 */ /* 0x000fe20000000800 */
[----:B------:R-:W-:Y:S01]  /*2c00*/  @!PT LDS RZ, [RZ] ;  /* 0x00000000fffff984 */ /* 0x000fe20000000800 */
[----:B------:R3:W-:Y:S06]  /*2c10*/  MEMBAR.ALL.CTA ;  /* 0x0000000000007992 */ /* 0x0007ec0000008000 */
[----:B---3--:R-:W3:Y:S01]  /*2c20*/  FENCE.VIEW.ASYNC.S ;  /* 0x00000000000073c6 */ /* 0x008ee20000000000 */
[----:B------:R-:W-:Y:S01]  /*2c30*/  SEL R11, R11, RZ, P1 ;  /* 0x000000ff0b0b7207 */ /* 0x000fe20000800000 */
[----:B---3--:R3:W-:Y:S01]  /*2c40*/  SYNCS.ARRIVE.TRANS64.RED.A1T0 RZ, [R2+URZ], RZ ;  /* 0x000000ff02ff79a7 */ /* 0x0087e200081004ff */
[----:B--2---:R-:W-:-:S02]  /*2c50*/  LOP3.LUT P3, RZ, R6, 0x1, RZ, 0xc0, !PT ;  /* 0x0000000106ff7812 */ /* 0x004fc4000786c0ff */
[----:B------:R-:W-:-:S04]  /*2c60*/  SEL R5, RZ, 0x1, P1 ;  /* 0x00000001ff057807 */ /* 0x000fc80000800000 */
[----:B------:R-:W-:Y:S02]  /*2c70*/  LOP3.LUT R10, R10, R5, RZ, 0x3c, !PT ;  /* 0x000000050a0a7212 */ /* 0x000fe400078e3cff */
[----:B---3--:R-:W-:-:S04]  /*2c80*/  SEL R2, RZ, 0x1, P0 ;  /* 0x00000001ff027807 */ /* 0x008fc80000000000 */
[----:B------:R-:W-:Y:S01]  /*2c90*/  LOP3.LUT R9, R9, R2, RZ, 0x3c, !PT ;  /* 0x0000000209097212 */ /* 0x000fe200078e3cff */
[----:B------:R-:W-:Y:S06]  /*2ca0*/  @P3 BRA `(.L_x_51) ;  /* 0xfffffffc002c3947 */ /* 0x000fec000383ffff */
[----:B------:R-:W-:Y:S01]  /*2cb0*/  ULEA UR4, UR5, UR6, 0x3 ;  /* 0x0000000605047291 */ /* 0x000fe2000f8e18ff */
[----:B------:R-:W-:-:S08]  /*2cc0*/  SHF.L.U32 R3, R12, 0x1f, RZ ;  /* 0x0000001f0c037819 */ /* 0x000fd000000006ff */
[----:B------:R-:W2:Y:S02]  /*2cd0*/  SYNCS.PHASECHK.TRANS64 P0, [UR4+0x80], R3 ;  /* 0x00008003ff0075a7 */ /* 0x000ea40008001004 */
[----:B--2---:R-:W-:Y:S05]  /*2ce0*/  @P0 BRA `(.L_x_52) ;  /* 0x0000000000080947 */ /* 0x004fea0003800000 */
[----:B------:R-:W2:Y:S02]  /*2cf0*/  SYNCS.PHASECHK.TRANS64.TRYWAIT P0, [UR4+0x80], R3 ;  /* 0x00008003ff0075a7 */ /* 0x000ea40008001104 */
[----:B--2---:R-:W-:Y:S05]  /*2d00*/  @!P0 BRA `(.L_x_53) ;  /* 0x0000004c00908947 */ /* 0x004fea0003800000 */
.L_x_52:
[----:B------:R-:W-:-:S04]  /*2d10*/  UIADD3 UR7, UPT, UPT, UR5, 0x1, URZ ;  /* 0x0000000105077890 */ /* 0x000fc8000fffe0ff */
[----:B------:R-:W-:-:S04]  /*2d20*/  UISETP.NE.AND UP0, UPT, UR7, 0x2, UPT ;  /* 0x000000020700788c */ /* 0x000fc8000bf05270 */
[----:B------:R-:W-:Y:S02]  /*2d30*/  USEL UR8, URZ, 0x1, UP0 ;  /* 0x00000001ff087887 */ /* 0x000fe40008000000 */
[----:B------:R-:W-:-:S04]  /*2d40*/  USEL UR7, UR7, URZ, UP0 ;  /* 0x000000ff07077287 */ /* 0x000fc80008000000 */
[----:B------:R-:W-:Y:S01]  /*2d50*/  ULEA UR7, UR7, UR6, 0x3 ;  /* 0x0000000607077291 */ /* 0x000fe2000f8e18ff */
[----:B--2---:R-:W-:-:S04]  /*2d60*/  LOP3.LUT R3, R12, UR8, RZ, 0x3c, !PT ;  /* 0x000000080c037c12 */ /* 0x004fc8000f8e3cff */
[----:B------:R-:W-:-:S04]  /*2d70*/  SHF.L.U32 R0, R3, 0x1f, RZ ;  /* 0x0000001f03007819 */ /* 0x000fc800000006ff */
[----:B------:R-:W2:Y:S02]  /*2d80*/  SYNCS.PHASECHK.TRANS64 P0, [UR7+0x80], R0 ;  /* 0x00008000ff0075a7 */ /* 0x000ea40008001007 */
[----:B-12---:R-:W-:Y:S05]  /*2d90*/  @P0 EXIT ;  /* 0x000000000000094d */ /* 0x006fea0003800000 */
[----:B------:R-:W-:Y:S02]  /*2da0*/  SHF.L.U32 R3, R3, 0x1f, RZ ;  /* 0x0000001f03037819 */ /* 0x000fe400000006ff */
[----:B------:R-:W-:-:S07]  /*2db0*/  MOV R0, UR7 ;  /* 0x0000000700007c02 */ /* 0x000fce0008000f00 */
.L_x_54:
[----:B-1----:R1:W2:Y:S02]  /*2dc0*/  SYNCS.PHASECHK.TRANS64.TRYWAIT P0, [R0+URZ+0x80], R3 ;  /* 0x00008003000075a7 */ /* 0x0022a400080011ff */
[----:B--2---:R-:W-:Y:S05]  /*2dd0*/  @!P0 NANOSLEEP.SYNCS 0x989680 ;  /* 0x009896800000895d */ /* 0x004fea0003900000 */
[----:B------:R-:W2:Y:S02]  /*2de0*/  @!P0 SYNCS.PHASECHK.TRANS64 P0, [R0+URZ+0x80], R3 ;  /* 0x00008003000085a7 */ /* 0x000ea400080010ff */
[----:B--2---:R-:W-:Y:S05]  /*2df0*/  @P0 EXIT ;  /* 0x000000000000094d */ /* 0x004fea0003800000 */
[----:B------:R-:W-:Y:S05]  /*2e00*/  BRA `(.L_x_54) ;  /* 0xfffffffc00ec7947 */ /* 0x000fea000383ffff */
.L_x_47:
[----:B------:R-:W-:Y:S05]  /*2e10*/  BRA.U UP4, `(.L_x_55) ;  /* 0x0000000d04a07547 */ /* 0x000fea000b800000 */
[----:B------:R-:W2:Y:S01]  /*2e20*/  S2UR UR7, SR_CgaCtaId ;  /* 0x00000000000779c3 */ /* 0x000ea20000008800 */
[----:B------:R-:W-:Y:S01]  /*2e30*/  UMOV UR4, 0x40 ;  /* 0x0000004000047882 */ /* 0x000fe20000000000 */
[----:B------:R-:W-:Y:S01]  /*2e40*/  NOP ;  /* 0x0000000000007918 */ /* 0x000fe20000000000 */
[----:B------:R-:W-:Y:S01]  /*2e50*/  UMOV UR6, 0x400 ;  /* 0x0000040000067882 */ /* 0x000fe20000000000 */
[----:B--2---:R-:W-:Y:S02]  /*2e60*/  ULEA UR5, UR7, UR4, 0x18 ;  /* 0x0000000407057291 */ /* 0x004fe4000f8ec0ff */
[----:B------:R-:W-:-:S07]  /*2e70*/  ULEA UR6, UR7, UR6, 0x18 ;  /* 0x0000000607067291 */ /* 0x000fce000f8ec0ff */
[----:B------:R-:W2:Y:S02]  /*2e80*/  LDS.U8 R0, [UR5+0x1c] ;  /* 0x00001c05ff007984 */ /* 0x000ea40008000000 */
[----:B--2---:R-:W-:-:S13]  /*2e90*/  ISETP.NE.AND P0, PT, R0, RZ, PT ;  /* 0x000000ff0000720c */ /* 0x004fda0003f05270 */
[----:B------:R-:W-:Y:S05]  /*2ea0*/  @P0 BRA `(.L_x_56) ;  /* 0x0000000000580947 */ /* 0x000fea0003800000 */
[----:B------:R-:W-:-:S13]  /*2eb0*/  ELECT P0, URZ, PT ;  /* 0x0000000000ff782f */ /* 0x000fda0003800000 */
[----:B------:R-:W-:Y:S05]  /*2ec0*/  @!P0 BRA `(.L_x_57) ;  /* 0x0000000000608947 */ /* 0x000fea0003800000 */
[----:B------:R-:W-:Y:S01]  /*2ed0*/  UMOV UR4, 0x10 ;  /* 0x0000001000047882 */ /* 0x000fe20000000000 */
[----:B------:R-:W-:Y:S01]  /*2ee0*/  HFMA2 R0, -RZ, RZ, 0, 5.9604644775390625e-08 ;  /* 0x00000001ff007431 */ /* 0x000fe200000001ff */
[----:B------:R-:W-:-:S03]  /*2ef0*/  MOV R3, 0xffff ;  /* 0x0000ffff00037802 */ /* 0x000fc60000000f00 */
[----:B------:R-:W-:Y:S04]  /*2f00*/  DEPBAR.LE SB2, 0x36 ;  /* 0x0000ad800000791a */ /* 0x000fe80000000000 */
[----:B------:R-:W2:Y:S02]  /*2f10*/  UTCATOMSWS.FIND_AND_SET.ALIGN UP0, UR4, UR4 ;  /* 0x00000004000475e3 */ /* 0x000ea40008000800 */
[----:B--2---:R-:W-:Y:S01]  /*2f20*/  MOV R4, UR4 ;  /* 0x0000000400047c02 */ /* 0x004fe20008000f00 */
[----:B------:R-:W-:Y:S06]  /*2f30*/  BRA.U UP0, `(.L_x_58) ;  /* 0x0000000100187547 */ /* 0x000fec000b800000 */
.L_x_59:
[----:B------:R-:W-:Y:S05]  /*2f40*/  NANOSLEEP 0x64 ;  /* 0x000000640000795d */ /* 0x000fea0003800000 */
[----:B------:R-:W-:-:S05]  /*2f50*/  UMOV UR4, 0x10 ;  /* 0x0000001000047882 */ /* 0x000fca0000000000 */
[----:B------:R-:W-:Y:S04]  /*2f60*/  DEPBAR.LE SB2, 0x36 ;  /* 0x0000ad800000791a */ /* 0x000fe80000000000 */
[----:B------:R-:W2:Y:S02]  /*2f70*/  UTCATOMSWS.FIND_AND_SET.ALIGN UP0, UR4, UR4 ;  /* 0x00000004000475e3 */ /* 0x000ea40008000800 */
[----:B--2---:R-:W-:Y:S01]  /*2f80*/  MOV R4, UR4 ;  /* 0x0000000400047c02 */ /* 0x004fe20008000f00 */
[----:B------:R-:W-:Y:S05]  /*2f90*/  BRA.U !UP0, `(.L_x_59) ;  /* 0xfffffffd08e87547 */ /* 0x000fea000b83ffff */
.L_x_58:
[-C--:B------:R-:W-:Y:S02]  /*2fa0*/  SHF.L.U32 R3, R3, R4.reuse, RZ ;  /* 0x0000000403037219 */ /* 0x080fe400000006ff */
[----:B------:R-:W-:Y:S01]  /*2fb0*/  SHF.L.U32 R0, R0, R4, RZ ;  /* 0x0000000400007219 */ /* 0x000fe200000006ff */
[----:B------:R-:W-:Y:S02]  /*2fc0*/  IMAD.SHL.U32 R4, R4, 0x20, RZ ;  /* 0x0000002004047824 */ /* 0x000fe400078e00ff */
[----:B------:R2:W-:Y:S04]  /*2fd0*/  ATOMS.OR RZ, [UR5+0x14], R3 ;  /* 0x00001403ffff798c */ /* 0x0005e8000b000005 */
[----:B------:R2:W-:Y:S04]  /*2fe0*/  ATOMS.OR RZ, [UR5+0x18], R0 ;  /* 0x00001800ffff798c */ /* 0x0005e8000b000005 */
[----:B------:R2:W-:Y:S01]  /*2ff0*/  STS [UR6+0x120], R4 ;  /* 0x00012004ff007988 */ /* 0x0005e20008000806 */
[----:B------:R-:W-:Y:S05]  /*3000*/  BRA `(.L_x_57) ;  /* 0x0000000000107947 */ /* 0x000fea0003800000 */
.L_x_56:
[----:B------:R-:W-:Y:S02]  /*3010*/  MOV R0, 0xffffffff ;  /* 0xffffffff00007802 */ /* 0x000fe40000000f00 */
[----:B------:R-:W-:-:S03]  /*3020*/  MOV R4, 0x3050 ;  /* 0x0000305000047802 */ /* 0x000fc60000000f00 */
[----:B------:R2:W-:Y:S04]  /*3030*/  STS [UR6+0x120], R0 ;  /* 0x00012000ff007988 */ /* 0x0005e80008000806 */
[----:B-12--5:R-:W-:Y:S05]  /*3040*/  CALL.REL.NOINC `($__internal_1_$__cuda_sm10x_tcgen05_guardrail_trap_phase_invalid_during_alloc) ;  /* 0x00000050004c7944 */ /* 0x026fea0003c00000 */
.L_x_57:
[----:B------:R-:W-:Y:S05]  /*3050*/  WARPSYNC.ALL ;  /* 0x0000000000007948 */ /* 0x000fea0003800000 */
[----:B------:R-:W3:Y:S01]  /*3060*/  S2UR UR4, SR_CgaCtaId ;  /* 0x00000000000479c3 */ /* 0x000ee20000008800 */
[----:B------:R-:W-:Y:S01]  /*3070*/  UMOV UR17, 0x400 ;  /* 0x0000040000117882 */ /* 0x000fe20000000000 */
[----:B------:R-:W-:-:S06]  /*3080*/  NOP ;  /* 0x0000000000007918 */ /* 0x000fcc0000000000 */
[----:B------:R-:W-:Y:S06]  /*3090*/  BAR.ARV 0x6, 0xa0 ;  /* 0x0182800000007b1d */ /* 0x000fec0000002000 */
[----:B------:R-:W4:Y:S01]  /*30a0*/  LDCU UR5, c[0x0][0x38c] ;  /* 0x00007180ff0577ac */ /* 0x000f220008000800 */
[----:B------:R-:W-:Y:S01]  /*30b0*/  LOP3.LUT R2, R2, 0xffff, RZ, 0xc0, !PT ;  /* 0x0000ffff02027812 */ /* 0x000fe200078ec0ff */
[----:B------:R-:W-:Y:S01]  /*30c0*/  IMAD.MOV.U32 R11, RZ, RZ, 0x1 ;  /* 0x00000001ff0b7424 */ /* 0x000fe200078e00ff */
[----:B------:R-:W-:Y:S01]  /*30d0*/  CS2R R8, SRZ ;  /* 0x0000000000087805 */ /* 0x000fe2000001ff00 */
[----:B------:R-:W1:Y:S01]  /*30e0*/  LDCU UR8, c[0x0][0x38c] ;  /* 0x00007180ff0877ac */ /* 0x000e620008000800 */
[----:B------:R-:W-:Y:S01]  /*30f0*/  R2UR UR19, R2 ;  /* 0x00000000021372ca */ /* 0x000fe200000e0000 */
[----:B------:R-:W-:Y:S01]  /*3100*/  IMAD.MOV.U32 R10, RZ, RZ, RZ ;  /* 0x000000ffff0a7224 */ /* 0x000fe200078e00ff */
[----:B------:R-:W-:Y:S01]  /*3110*/  UMOV UR22, URZ ;  /* 0x000000ff00167c82 */ /* 0x000fe20008000000 */
[----:B------:R-:W-:Y:S01]  /*3120*/  UMOV UR14, URZ ;  /* 0x000000ff000e7c82 */ /* 0x000fe20008000000 */
[----:B---3--:R-:W-:Y:S01]  /*3130*/  ULEA UR17, UR4, UR17, 0x18 ;  /* 0x0000001104117291 */ /* 0x008fe2000f8ec0ff */
[----:B------:R-:W-:Y:S01]  /*3140*/  UMOV UR26, 0x0 ;  /* 0x00000000001a7882 */ /* 0x000fe20000000000 */
[----:B------:R-:W-:-:S02]  /*3150*/  UMOV UR27, 0x4200490 ;  /* 0x04200490001b7882 */ /* 0x000fc40000000000 */
[----:B------:R-:W-:Y:S02]  /*3160*/  UIADD3 UR6, UPT, UPT, UR17, 0x4400, URZ ;  /* 0x0000440011067890 */ /* 0x000fe4000fffe0ff */
[----:B------:R-:W-:Y:S02]  /*3170*/  UIADD3 UR7, UPT, UPT, UR17, 0x8400, URZ ;  /* 0x0000840011077890 */ /* 0x000fe4000fffe0ff */
[----:B----4-:R-:W-:Y:S01]  /*3180*/  UIADD3 UR5, UPT, UPT, UR5, 0x3f, URZ ;  /* 0x0000003f05057890 */ /* 0x010fe2000fffe0ff */
[----:B--2---:R-:W2:Y:S01]  /*3190*/  LDS R0, [UR17+0x120] ;  /* 0x00012011ff007984 */ /* 0x004ea20008000800 */
[----:B------:R-:W-:Y:S02]  /*31a0*/  USHF.R.U32.HI UR6, URZ, 0x4, UR6 ;  /* 0x00000004ff067899 */ /* 0x000fe40008011606 */
[----:B------:R-:W-:Y:S02]  /*31b0*/  USHF.R.S32.HI UR4, URZ, 0x1f, UR5 ;  /* 0x0000001fff047899 */ /* 0x000fe40008011405 */
[----:B------:R-:W-:-:S02]  /*31c0*/  ULOP3.LUT UR6, UR6, 0x3fff, URZ, 0xc0, !UPT ;  /* 0x00003fff06067892 */ /* 0x000fc4000f8ec0ff */
[----:B------:R-:W-:Y:S02]  /*31d0*/  ULEA.HI UR4, UR4, UR5, URZ, 0x6 ;  /* 0x0000000504047291 */ /* 0x000fe4000f8f30ff */
[----:B------:R-:W-:Y:S02]  /*31e0*/  USHF.R.U32.HI UR5, URZ, 0x4, UR7 ;  /* 0x00000004ff057899 */ /* 0x000fe40008011607 */
[----:B------:R-:W-:Y:S02]  /*31f0*/  USHF.R.S32.HI UR28, URZ, 0x6, UR4 ;  /* 0x00000006ff1c7899 */ /* 0x000fe40008011404 */
[----:B------:R-:W-:Y:S02]  /*3200*/  ULOP3.LUT UR5, UR5, 0x3fff, URZ, 0xc0, !UPT ;  /* 0x00003fff05057892 */ /* 0x000fe4000f8ec0ff */
[----:B------:R-:W-:Y:S02]  /*3210*/  UISETP.LT.AND UP0, UPT, UR28, 0x1, UPT ;  /* 0x000000011c00788c */ /* 0x000fe4000bf01270 */
[----:B------:R-:W-:-:S02]  /*3220*/  ULOP3.LUT UR20, UR6, 0x10000, URZ, 0xfc, !UPT ;  /* 0x0001000006147892 */ /* 0x000fc4000f8efcff */
[----:B------:R-:W-:Y:S02]  /*3230*/  USEL UR29, UR28, 0x1, !UP0 ;  /* 0x000000011c1d7887 */ /* 0x000fe4000c000000 */
[----:B------:R-:W-:Y:S02]  /*3240*/  ULOP3.LUT UR21, UR5, 0x10000, URZ, 0xfc, !UPT ;  /* 0x0001000005157892 */ /* 0x000fe4000f8efcff */
[----:B------:R-:W-:Y:S02]  /*3250*/  UIADD3 UR29, UPT, UPT, -UR29, URZ, URZ ;  /* 0x000000ff1d1d7290 */ /* 0x000fe4000fffe1ff */
[----:B-1----:R-:W-:Y:S01]  /*3260*/  UISETP.GE.AND UP4, UPT, UR8, 0x1, UPT ;  /* 0x000000010800788c */ /* 0x002fe2000bf86270 */
[----:B------:R-:W-:Y:S01]  /*3270*/  UMOV UR24, 0x0 ;  /* 0x0000000000187882 */ /* 0x000fe20000000000 */
[----:B------:R-:W-:Y:S01]  /*3280*/  UMOV UR25, 0x4200490 ;  /* 0x0420049000197882 */ /* 0x000fe20000000000 */
[----:B--2---:R-:W-:-:S15]  /*3290*/  R2UR UR30, R0 ;  /* 0x00000000001e72ca */ /* 0x004fde00000e0000 */
.L_x_66:
[----:B------:R-:W-:Y:S02]  /*32a0*/  LEA R0, R10, UR17, 0x3 ;  /* 0x000000110a007c11 */ /* 0x000fe4000f8e18ff */
[----:B------:R-:W-:Y:S02]  /*32b0*/  SHF.L.U32 R5, R9, 0x1f, RZ ;  /* 0x0000001f09057819 */ /* 0x000fe400000006ff */
[----:B------:R-:W-:Y:S01]  /*32c0*/  PLOP3.LUT P0, PT, PT, PT, UP4, 0x80, 0x8 ;  /* 0x000000000008781c */ /* 0x000fe20003f0f048 */
[----:B------:R-:W-:Y:S01]  /*32d0*/  VIADD R3, R0, 0x80 ;  /* 0x0000008000037836 */ /* 0x000fe20000000000 */
[----:B-1----:R-:W1:Y:S02]  /*32e0*/  SYNCS.PHASECHK.TRANS64.TRYWAIT P1, [R0+URZ+0x70], R5 ;  /* 0x00007005000075a7 */ /* 0x002e6400080211ff */
[----:B-1-3--:R-:W-:Y:S09]  /*32f0*/  @!P1 BRA `(.L_x_60) ;  /* 0x00000048002c9947 */ /* 0x00aff20003800000 */
.L_x_127:
[----:B------:R-:W-:Y:S01]  /*3300*/  LEA R4, R10, UR17, 0x4 ;  /* 0x000000110a047c11 */ /* 0x000fe2000f8e20ff */
[----:B------:R-:W-:Y:S01]  /*3310*/  @UP4 ULEA UR4, UR14, UR17, 0x3 ;  /* 0x000000110e044291 */ /* 0x000fe2000f8e18ff */
[----:B------:R-:W-:Y:S01]  /*3320*/  PLOP3.LUT P2, PT, PT, PT, PT, 0x80, 0x8 ;  /* 0x000000000008781c */ /* 0x000fe20003f4f070 */
[----:B------:R-:W-:Y:S01]  /*3330*/  ULEA UR23, UR22, UR17, 0x3 ;  /* 0x0000001116177291 */ /* 0x000fe2000f8e18ff */
[----:B------:R-:W-:Y:S02]  /*3340*/  PRMT R3, RZ, 0x654, R3 ;  /* 0x00000654ff037816 */ /* 0x000fe40000000003 */
[----:B-1----:R-:W1:Y:S01]  /*3350*/  LDS.128 R4, [R4+0x100] ;  /* 0x0001000004047984 */ /* 0x002e620000000c00 */
[----:B------:R-:W-:Y:S02]  /*3360*/  @P0 SHF.L.U32 R2, R8, 0x1f, RZ ;  /* 0x0000001f08020819 */ /* 0x000fe400000006ff */
[----:B------:R-:W-:Y:S01]  /*3370*/  SHF.L.U32 R0, R11, 0x1f, RZ ;  /* 0x0000001f0b007819 */ /* 0x000fe200000006ff */
[----:B------:R-:W-:Y:S01]  /*3380*/  @!PT LDS RZ, [RZ] ;  /* 0x00000000fffff984 */ /* 0x000fe20000000800 */
[----:B------:R-:W-:Y:S01]  /*3390*/  @!PT LDS RZ, [RZ] ;  /* 0x00000000fffff984 */ /* 0x000fe20000000800 */
[----:B------:R-:W-:Y:S01]  /*33a0*/  @!PT LDS RZ, [RZ] ;  /* 0x00000000fffff984 */ /* 0x000fe20000000800 */
[----:B------:R-:W-:Y:S01]  /*33b0*/  @!PT LDS RZ, [RZ] ;  /* 0x00000000fffff984 */ /* 0x000fe20000000800 */
[----:B------:R2:W-:Y:S06]  /*33c0*/  MEMBAR.ALL.CTA ;  /* 0x0000000000007992 */ /* 0x0005ec0000008000 */
[----:B--2---:R-:W2:Y:S02]  /*33d0*/  FENCE.VIEW.ASYNC.S ;  /* 0x00000000000073c6 */ /* 0x004ea40000000000 */
[----:B--2---:R2:W-:Y:S01]  /*33e0*/  SYNCS.ARRIVE.TRANS64.RED.A1T0 RZ, [R3+URZ], RZ ;  /* 0x000000ff03ff79a7 */ /* 0x0045e200081004ff */
[----:B------:R2:W3:Y:S01]  /*33f0*/  @P0 SYNCS.PHASECHK.TRANS64.TRYWAIT P2, [UR4], R2 ;  /* 0x00000002ff0005a7 */ /* 0x0004e20008041104 */
[----:B------:R-:W-:Y:S01]  /*3400*/  ULEA.HI UR4, UR22, UR22, URZ, 0x1 ;  /* 0x0000001616047291 */ /* 0x000fe2000f8f08ff */
[----:B-1----:R-:W-:-:S03]  /*3410*/  LOP3.LUT P1, RZ, R6, 0x1, RZ, 0xc0, !PT ;  /* 0x0000000106ff7812 */ /* 0x002fc6000782c0ff */
[----:B------:R-:W-:Y:S02]  /*3420*/  USHF.L.U32 UR18, UR4, 0x6, URZ ;  /* 0x0000000604127899 */ /* 0x000fe400080006ff */
[----:B------:R-:W-:Y:S02]  /*3430*/  ULOP3.LUT UR4, UR4, 0xffe, URZ, 0xc0, !UPT ;  /* 0x00000ffe04047892 */ /* 0x000fe4000f8ec0ff */
[----:B------:R-:W-:Y:S02]  /*3440*/  ULOP3.LUT UR18, UR18, 0xffffff80, URZ, 0xc0, !UPT ;  /* 0xffffff8012127892 */ /* 0x000fe4000f8ec0ff */
[----:B------:R-:W-:Y:S02]  /*3450*/  UIADD3 UR4, UPT, UPT, -UR4, UR22, URZ ;  /* 0x0000001604047290 */ /* 0x000fe4000fffe1ff */
[----:B------:R-:W-:Y:S01]  /*3460*/  UIADD3 UR18, UPT, UPT, UR30, UR18, URZ ;  /* 0x000000121e127290 */ /* 0x000fe2000fffe0ff */
[----:B------:R-:W1:Y:S03]  /*3470*/  SYNCS.PHASECHK.TRANS64.TRYWAIT P0, [UR23+0xb0], R0 ;  /* 0x0000b000ff0075a7 */ /* 0x000e660008001117 */
[----:B------:R-:W-:Y:S01]  /*3480*/  ULEA UR18, UR4, UR18, 0x14 ;  /* 0x0000001204127291 */ /* 0x000fe2000f8ea0ff */
[----:B-123--:R-:W-:Y:S11]  /*3490*/  @!P0 BRA `(.L_x_61) ;  /* 0x0000004400d88947 */ /* 0x00eff60003800000 */
.L_x_129:
[----:B------:R-:W-:Y:S01]  /*34a0*/  IADD3 R10, PT, PT, R10, 0x1, RZ ;  /* 0x000000010a0a7810 */ /* 0x000fe20007ffe0ff */
[----:B------:R-:W-:Y:S06]  /*34b0*/  BRA.U !UP4, `(.L_x_62) ;  /* 0x000000010c987547 */ /* 0x000fec000b800000 */
[----:B------:R-:W-:Y:S01]  /*34c0*/  UPLOP3.LUT UP2, UPT, UPT, UPT, UPT, 0x40, 0x4 ;  /* 0x000000000004789c */ /* 0x000fe20003f4e870 */
[----:B------:R-:W-:Y:S01]  /*34d0*/  UMOV UR16, UR29 ;  /* 0x0000001d00107c82 */ /* 0x000fe20008000000 */
[----:B------:R-:W-:Y:S01]  /*34e0*/  UMOV UR15, UR28 ;  /* 0x0000001c000f7c82 */ /* 0x000fe20008000000 */
[----:B------:R-:W-:-:S08]  /*34f0*/  UMOV UR6, UR14 ;  /* 0x0000000e00067c82 */ /* 0x000fd00008000000 */
.L_x_65:
[----:B------:R-:W-:Y:S02]  /*3500*/  UIADD3 UR16, UPT, UPT, UR16, 0x1, URZ ;  /* 0x0000000110107890 */ /* 0x000fe4000fffe0ff */
[----:B--2---:R-:W-:Y:S02]  /*3510*/  ULEA UR5, UR6, UR17, 0x3 ;  /* 0x0000001106057291 */ /* 0x004fe4000f8e18ff */
[----:B------:R-:W-:Y:S01]  /*3520*/  UISETP.NE.AND UP3, UPT, UR16, URZ, UPT ;  /* 0x000000ff1000728c */ /* 0x000fe2000bf65270 */
[----:B---3--:R-:W-:Y:S10]  /*3530*/  @P2 BRA `(.L_x_63) ;  /* 0x00000000000c2947 */ /* 0x008ff40003800000 */
[----:B-1----:R-:W-:Y:S04]  /*3540*/  SHF.L.U32 R3, R8, 0x1f, RZ ;  /* 0x0000001f08037819 */ /* 0x002fe800000006ff */
[----:B------:R-:W1:Y:S02]  /*3550*/  SYNCS.PHASECHK.TRANS64.TRYWAIT P0, [UR5], R3 ;  /* 0x00000003ff0075a7 */ /* 0x000e640008001105 */
[----:B-1----:R-:W-:Y:S05]  /*3560*/  @!P0 BRA `(.L_x_64) ;  /* 0x0000004400bc8947 */ /* 0x002fea0003800000 */
.L_x_63:
[----:B------:R-:W-:Y:S01]  /*3570*/  UISETP.NE.AND UP0, UPT, UR15, 0x1, UPT ;  /* 0x000000010f00788c */ /* 0x000fe2000bf05270 */
[----:B------:R-:W-:Y:S01]  /*3580*/  PLOP3.LUT P2, PT, PT, PT, PT, 0x80, 0x8 ;  /* 0x000000000008781c */ /* 0x000fe20003f4f070 */
[----:B------:R-:W-:Y:S02]  /*3590*/  UIADD3 UR4, UPT, UPT, UR6, 0x1, URZ ;  /* 0x0000000106047890 */ /* 0x000fe4000fffe0ff */
[----:B------:R-:W-:Y:S02]  /*35a0*/  ULEA UR12, UR6, UR21, 0x9 ;  /* 0x00000015060c7291 */ /* 0x000fe4000f8e48ff */
[----:B------:R-:W-:Y:S01]  /*35b0*/  UISETP.NE.AND UP1, UPT, UR4, 0x4, UPT ;  /* 0x000000040400788c */ /* 0x000fe2000bf25270 */
[----:B------:R-:W-:Y:S01]  /*35c0*/  PLOP3.LUT P0, PT, PT, PT, UP0, 0x80, 0x8 ;  /* 0x000000000008781c */ /* 0x000fe20003f0f008 */
[----:B------:R-:W-:Y:S02]  /*35d0*/  UIADD3 UR10, UPT, UPT, UR12, 0x2, URZ ;  /* 0x000000020c0a7890 */ /* 0x000fe4000fffe0ff */
[----:B------:R-:W-:Y:S02]  /*35e0*/  USEL UR7, URZ, 0x1, UP1 ;  /* 0x00000001ff077887 */ /* 0x000fe40008800000 */
[----:B------:R-:W-:Y:S02]  /*35f0*/  USEL UR14, UR4, URZ, UP1 ;  /* 0x000000ff040e7287 */ /* 0x000fe40008800000 */
[----:B------:R-:W-:Y:S02]  /*3600*/  UIADD3 UR15, UPT, UPT, UR15, -0x1, URZ ;  /* 0xffffffff0f0f7890 */ /* 0x000fe4000fffe0ff */
[----:B------:R-:W-:Y:S01]  /*3610*/  @UP0 ULEA UR4, UR14, UR17, 0x3 ;  /* 0x000000110e040291 */ /* 0x000fe2000f8e18ff */
[----:B------:R-:W-:Y:S01]  /*3620*/  LOP3.LUT R8, R8, UR7, RZ, 0x3c, !PT ;  /* 0x0000000708087c12 */ /* 0x000fe2000f8e3cff */
[----:B------:R-:W-:Y:S01]  /*3630*/  UIADD3 UR7, UPT, UPT, UR5, 0x20, URZ ;  /* 0x0000002005077890 */ /* 0x000fe2000fffe0ff */
[----:B------:R-:W-:Y:S02]  /*3640*/  UMOV UR13, 0x80004020 ;  /* 0x80004020000d7882 */ /* 0x000fe40000000000 */
[----:B-1----:R-:W-:Y:S01]  /*3650*/  @P0 SHF.L.U32 R0, R8, 0x1f, RZ ;  /* 0x0000001f08000819 */ /* 0x002fe200000006ff */
[----:B------:R-:W-:Y:S01]  /*3660*/  UMOV UR5, 0x80004020 ;  /* 0x8000402000057882 */ /* 0x000fe20000000000 */
[----:B------:R-:W-:Y:S01]  /*3670*/  UMOV UR11, 0x80004020 ;  /* 0x80004020000b7882 */ /* 0x000fe20000000000 */
[----:B------:R-:W-:Y:S01]  /*3680*/  UMOV UR9, 0x80004020 ;  /* 0x8000402000097882 */ /* 0x000fe20000000000 */
[----:B------:R2:W3:Y:S01]  /*3690*/  @P0 SYNCS.PHASECHK.TRANS64.TRYWAIT P2, [UR4], R0 ;  /* 0x00000000ff0005a7 */ /* 0x0004e20008041104 */
[----:B------:R-:W-:Y:S03]  /*36a0*/  ULEA UR4, UR6, UR20, 0x8 ;  /* 0x0000001406047291 */ /* 0x000fe6000f8e40ff */
[----:B------:R-:W-:Y:S01]  /*36b0*/  UMOV UR6, UR14 ;  /* 0x0000000e00067c82 */ /* 0x000fe20008000000 */
[----:B------:R-:W-:Y:S05]  /*36c0*/  UIADD3 UR8, UPT, UPT, UR4, 0x2, URZ ;  /* 0x0000000204087890 */ /* 0x000fea000fffe0ff */
[----:B------:R2:W-:Y:S01]  /*36d0*/  UTCQMMA gdesc[UR4], gdesc[UR12], tmem[UR18], tmem[UR26], idesc[UR27], UP2 ;  /* 0x00ff1a0c040075ea */ /* 0x0005e20009000312 */
[----:B------:R-:W-:Y:S03]  /*36e0*/  UPLOP3.LUT UP2, UPT, UPT, UPT, UPT, 0x80, 0x8 ;  /* 0x000000000008789c */ /* 0x000fe60003f4f070 */
[----:B------:R2:W-:Y:S01]  /*36f0*/  UTCQMMA gdesc[UR8], gdesc[UR10], tmem[UR18], tmem[UR24], idesc[UR25], UPT ;  /* 0x00ff180a080075ea */ /* 0x0005e2000b800312 */
[----:B------:R2:W-:Y:S01]  /*3700*/  UTCBAR.MULTICAST [UR7], URZ, UR19 ;  /* 0x000000ff070073e9 */ /* 0x0005e20008000813 */
[----:B------:R-:W-:Y:S06]  /*3710*/  BRA.U UP3, `(.L_x_65) ;  /* 0xfffffffd03787547 */ /* 0x000fec000b83ffff */
.L_x_62:
[----:B--2---:R-:W-:Y:S01]  /*3720*/  UIADD3 UR4, UPT, UPT, UR22, 0x1, URZ ;  /* 0x0000000116047890 */ /* 0x004fe2000fffe0ff */
[C---:B------:R-:W-:Y:S01]  /*3730*/  ISETP.NE.AND P0, PT, R10.reuse, 0x2, PT ;  /* 0x000000020a00780c */ /* 0x040fe20003f05270 */
[----:B------:R-:W-:Y:S02]  /*3740*/  UIADD3 UR5, UPT, UPT, UR23, 0x90, URZ ;  /* 0x0000009017057890 */ /* 0x000fe4000fffe0ff */
[----:B------:R-:W-:Y:S01]  /*3750*/  UISETP.NE.AND UP0, UPT, UR4, 0x4, UPT ;  /* 0x000000040400788c */ /* 0x000fe2000bf05270 */
[----:B-1----:R-:W-:Y:S02]  /*3760*/  SEL R0, RZ, 0x1, P0 ;  /* 0x00000001ff007807 */ /* 0x002fe40000000000 */
[----:B------:R-:W-:Y:S01]  /*3770*/  SEL R10, R10, RZ, P0 ;  /* 0x000000ff0a0a7207 */ /* 0x000fe20000000000 */
[----:B------:R-:W-:Y:S01]  /*3780*/  USEL UR6, URZ, 0x1, UP0 ;  /* 0x00000001ff067887 */ /* 0x000fe20008000000 */
[----:B------:R-:W-:Y:S01]  /*3790*/  LOP3.LUT R9, R9, R0, RZ, 0x3c, !PT ;  /* 0x0000000009097212 */ /* 0x000fe200078e3cff */
[----:B------:R-:W-:Y:S01]  /*37a0*/  USEL UR22, UR4, URZ, UP0 ;  /* 0x000000ff04167287 */ /* 0x000fe20008000000 */
[----:B------:R1:W-:Y:S03]  /*37b0*/  UTCBAR [UR5], URZ ;  /* 0x000000ff050073e9 */ /* 0x0003e600080000ff */
[----:B------:R-:W-:Y:S01]  /*37c0*/  LOP3.LUT R11, R11, UR6, RZ, 0x3c, !PT ;  /* 0x000000060b0b7c12 */ /* 0x000fe2000f8e3cff */
[----:B------:R-:W-:Y:S07]  /*37d0*/  @P1 BRA `(.L_x_66) ;  /* 0xfffffff800b01947 */ /* 0x000fee000383ffff */
[----:B------:R-:W2:Y:S01]  /*37e0*/  S2UR UR8, SR_CgaCtaId ;  /* 0x00000000000879c3 */ /* 0x000ea20000008800 */
[----:B------:R-:W-:Y:S01]  /*37f0*/  ELECT P0, URZ, PT ;  /* 0x0000000000ff782f */ /* 0x000fe20003800000 */
[----:B------:R-:W-:Y:S01]  /*3800*/  IMAD.MOV.U32 R0, RZ, RZ, 0x1 ;  /* 0x00000001ff007424 */ /* 0x000fe200078e00ff */
[----:B------:R-:W-:Y:S01]  /*3810*/  UIADD3 UR17, UPT, UPT, UR17, 0xb0, URZ ;  /* 0x000000b011117890 */ /* 0x000fe2000fffe0ff */
[----:B------:R-:W-:Y:S01]  /*3820*/  SHF.L.U32 R3, R11, 0x1f, RZ ;  /* 0x0000001f0b037819 */ /* 0x000fe200000006ff */
[----:B------:R-:W-:-:S03]  /*3830*/  UMOV UR4, 0x40 ;  /* 0x0000004000047882 */ /* 0x000fc60000000000 */
[----:B------:R-:W-:Y:S01]  /*3840*/  UVIRTCOUNT.DEALLOC.SMPOOL 0x80 ;  /* 0x000000800000784c */ /* 0x000fe20000000000 */
[----:B--2---:R-:W-:Y:S02]  /*3850*/  ULEA UR8, UR8, UR4, 0x18 ;  /* 0x0000000408087291 */ /* 0x004fe4000f8ec0ff */
[----:B------:R-:W-:-:S07]  /*3860*/  ULEA UR4, UR22, UR17, 0x3 ;  /* 0x0000001116047291 */ /* 0x000fce000f8e18ff */
[----:B------:R2:W-:Y:S02]  /*3870*/  @P0 STS.U8 [UR8+0x1c], R0 ;  /* 0x00001c00ff000988 */ /* 0x0005e40008000008 */
[----:B------:R-:W4:Y:S02]  /*3880*/  SYNCS.PHASECHK.TRANS64.TRYWAIT P0, [UR4], R3 ;  /* 0x00000003ff0075a7 */ /* 0x000f240008001104 */
[----:B--2-4-:R-:W-:Y:S05]  /*3890*/  @!P0 BRA `(.L_x_67) ;  /* 0x0000004400088947 */ /* 0x014fea0003800000 */
.L_x_132:
[----:B------:R-:W-:-:S04]  /*38a0*/  UIADD3 UR4, UPT, UPT, UR22, 0x1, URZ ;  /* 0x0000000116047890 */ /* 0x000fc8000fffe0ff */
[----:B------:R-:W-:-:S04]  /*38b0*/  UISETP.NE.AND UP0, UPT, UR4, 0x4, UPT ;  /* 0x000000040400788c */ /* 0x000fc8000bf05270 */
[----:B------:R-:W-:Y:S02]  /*38c0*/  USEL UR6, URZ, 0x1, UP0 ;  /* 0x00000001ff067887 */ /* 0x000fe40008000000 */
[----:B------:R-:W-:-:S04]  /*38d0*/  USEL UR4, UR4, URZ, UP0 ;  /* 0x000000ff04047287 */ /* 0x000fc80008000000 */
[----:B-1----:R-:W-:Y:S01]  /*38e0*/  ULEA UR5, UR4, UR17, 0x3 ;  /* 0x0000001104057291 */ /* 0x002fe2000f8e18ff */
[----:B------:R-:W-:-:S04]  /*38f0*/  LOP3.LUT R2, R11, UR6, RZ, 0x3c, !PT ;  /* 0x000000060b027c12 */ /* 0x000fc8000f8e3cff */
[----:B--2---:R-:W-:-:S04]  /*3900*/  SHF.L.U32 R3, R2, 0x1f, RZ ;  /* 0x0000001f02037819 */ /* 0x004fc800000006ff */
[----:B------:R-:W1:Y:S02]  /*3910*/  SYNCS.PHASECHK.TRANS64.TRYWAIT P0, [UR5], R3 ;  /* 0x00000003ff0075a7 */ /* 0x000e640008001105 */
[----:B-1----:R-:W-:Y:S05]  /*3920*/  @!P0 BRA `(.L_x_68) ;  /* 0x0000004000fc8947 */ /* 0x002fea0003800000 */
.L_x_134:
        /* <DEDUP_REMOVED lines=9> */
.L_x_136:
[----:B------:R-:W-:-:S04]  /*39c0*/  UIADD3 UR4, UPT, UPT, UR4, 0x1, URZ ;  /* 0x0000000104047890 */ /* 0x000fc8000fffe0ff */
[----:B------:R-:W-:-:S04]  /*39d0*/  UISETP.NE.AND UP0, UPT, UR4, 0x4, UPT ;  /* 0x000000040400788c */ /* 0x000fc8000bf05270 */
[----:B------:R-:W-:Y:S02]  /*39e0*/  USEL UR5, URZ, 0x1, UP0 ;  /* 0x00000001ff057887 */ /* 0x000fe40008000000 */
[----:B------:R-:W-:-:S04]  /*39f0*/  USEL UR4, UR4, URZ, UP0 ;  /* 0x000000ff04047287 */ /* 0x000fc80008000000 */
[----:B------:R-:W-:Y:S01]  /*3a00*/  ULEA UR4, UR4, UR17, 0x3 ;  /* 0x0000001104047291 */ /* 0x000fe2000f8e18ff */
[----:B-1----:R-:W-:-:S04]  /*3a10*/  LOP3.LUT R3, R2, UR5, RZ, 0x3c, !PT ;  /* 0x0000000502037c12 */ /* 0x002fc8000f8e3cff */
[----:B------:R-:W-:-:S04]  /*3a20*/  SHF.L.U32 R3, R3, 0x1f, RZ ;  /* 0x0000001f03037819 */ /* 0x000fc800000006ff */
[----:B------:R-:W1:Y:S02]  /*3a30*/  SYNCS.PHASECHK.TRANS64.TRYWAIT P0, [UR4], R3 ;  /* 0x00000003ff0075a7 */ /* 0x000e640008001104 */
[----:B-1----:R-:W-:Y:S05]  /*3a40*/  @!P0 BRA `(.L_x_70) ;  /* 0x0000004000e48947 */ /* 0x002fea0003800000 */
.L_x_138:
[----:B------:R-:W-:Y:S01]  /*3a50*/  NOP ;  /* 0x0000000000007918 */ /* 0x000fe20000000000 */
[----:B-1----:R-:W1:Y:S01]  /*3a60*/  LDS R0, [UR8+0x14] ;  /* 0x00001408ff007984 */ /* 0x002e620008000800 */
[----:B------:R-:W-:Y:S01]  /*3a70*/  ULOP3.LUT UR4, UR30, 0xffff, URZ, 0xc0, !UPT ;  /* 0x0000ffff1e047892 */ /* 0x000fe2000f8ec0ff */
[----:B------:R-:W-:Y:S01]  /*3a80*/  UMOV UR5, 0xffff ;  /* 0x0000ffff00057882 */ /* 0x000fe20000000000 */
[----:B------:R-:W-:Y:S02]  /*3a90*/  UMOV UR6, 0x1 ;  /* 0x0000000100067882 */ /* 0x000fe40000000000 */
[----:B------:R-:W-:-:S04]  /*3aa0*/  USHF.R.U32.HI UR4, URZ, 0x5, UR4 ;  /* 0x00000005ff047899 */ /* 0x000fc80008011604 */
[----:B------:R-:W-:Y:S02]  /*3ab0*/  USHF.L.U32 UR5, UR5, UR4, URZ ;  /* 0x0000000405057299 */ /* 0x000fe400080006ff */
[----:B------:R-:W-:-:S04]  /*3ac0*/  USHF.L.U32 UR4, UR6, UR4, URZ ;  /* 0x0000000406047299 */ /* 0x000fc800080006ff */
[----:B-1----:R-:W-:-:S04]  /*3ad0*/  LOP3.LUT R0, R0, UR5, RZ, 0xc0, !PT ;  /* 0x0000000500007c12 */ /* 0x002fc8000f8ec0ff */
[----:B------:R-:W-:-:S13]  /*3ae0*/  ISETP.NE.AND P0, PT, R0, UR5, PT ;  /* 0x0000000500007c0c */ /* 0x000fda000bf05270 */
[----:B------:R-:W-:Y:S05]  /*3af0*/  @P0 BRA `(.L_x_71) ;  /* 0x0000000000580947 */ /* 0x000fea0003800000 */
[----:B------:R-:W1:Y:S02]  /*3b00*/  LDS R0, [UR8+0x18] ;  /* 0x00001808ff007984 */ /* 0x000e640008000800 */
[----:B-1----:R-:W-:-:S04]  /*3b10*/  LOP3.LUT R0, R0, UR4, RZ, 0xc0, !PT ;  /* 0x0000000400007c12 */ /* 0x002fc8000f8ec0ff */
[----:B------:R-:W-:-:S13]  /*3b20*/  ISETP.NE.AND P0, PT, R0, UR4, PT ;  /* 0x0000000400007c0c */ /* 0x000fda000bf05270 */
[----:B------:R-:W-:Y:S05]  /*3b30*/  @P0 BRA `(.L_x_72) ;  /* 0x00000000003c0947 */ /* 0x000fea0003800000 */
[----:B------:R-:W1:Y:S01]  /*3b40*/  S2R R2, SR_LANEID ;  /* 0x0000000000027919 */ /* 0x000e620000000000 */
[----:B------:R-:W-:Y:S01]  /*3b50*/  ULOP3.LUT UR5, URZ, UR5, URZ, 0x33, !UPT ;  /* 0x00000005ff057292 */ /* 0x000fe2000f8e33ff */
[----:B------:R-:W-:Y:S01]  /*3b60*/  LOP3.LUT R4, RZ, UR4, RZ, 0x33, !PT ;  /* 0x00000004ff047c12 */ /* 0x000fe2000f8e33ff */
[----:B------:R-:W-:Y:S02]  /*3b70*/  VOTEU.ANY UR4, UPT, PT ;  /* 0x0000000000047886 */ /* 0x000fe400038e0100 */
[----:B------:R-:W-:Y:S01]  /*3b80*/  UFLO.U32 UR4, UR4 ;  /* 0x00000004000472bd */ /* 0x000fe200080e0000 */
[----:B------:R-:W2:Y:S01]  /*3b90*/  REDUX UR6, R4 ;  /* 0x00000000040673c4 */ /* 0x000ea20000000000 */
[----:B------:R-:W-:-:S06]  /*3ba0*/  IMAD.U32 R0, RZ, RZ, UR5 ;  /* 0x00000005ff007e24 */ /* 0x000fcc000f8e00ff */
[----:B------:R4:W-:Y:S01]  /*3bb0*/  UTCATOMSWS.AND URZ, UR5 ;  /* 0x0000000500ff79e3 */ /* 0x0009e20008000000 */
[----:B------:R-:W3:Y:S01]  /*3bc0*/  REDUX UR7, R0 ;  /* 0x00000000000773c4 */ /* 0x000ee20000000000 */
[----:B-1----:R-:W-:Y:S01]  /*3bd0*/  ISETP.EQ.U32.AND P0, PT, R2, UR4, PT ;  /* 0x0000000402007c0c */ /* 0x002fe2000bf02070 */
[----:B--2---:R-:W-:Y:S01]  /*3be0*/  IMAD.U32 R2, RZ, RZ, UR6 ;  /* 0x00000006ff027e24 */ /* 0x004fe2000f8e00ff */
[----:B---3--:R-:W-:-:S11]  /*3bf0*/  MOV R3, UR7 ;  /* 0x0000000700037c02 */ /* 0x008fd60008000f00 */
[----:B------:R4:W-:Y:S04]  /*3c00*/  @P0 ATOMS.AND RZ, [UR8+0x14], R3 ;  /* 0x00001403ffff098c */ /* 0x0009e8000a800008 */
[----:B------:R4:W-:Y:S01]  /*3c10*/  @P0 ATOMS.AND RZ, [UR8+0x18], R2 ;  /* 0x00001802ffff098c */ /* 0x0009e2000a800008 */
[----:B------:R-:W-:Y:S05]  /*3c20*/  BRA `(.L_x_73) ;  /* 0x0000000000147947 */ /* 0x000fea0003800000 */
.L_x_72:
[----:B------:R-:W-:Y:S02]  /*3c30*/  MOV R2, 0x3c50 ;  /* 0x00003c5000027802 */ /* 0x000fe40000000f00 */
[----:B---3-5:R-:W-:Y:S05]  /*3c40*/  CALL.REL.NOINC `($__internal_0_$__cuda_sm10x_tcgen05_guardrail_trap_col_being_dealloced_not_returned_by_alloc) ;  /* 0x0000004400407944 */ /* 0x028fea0003c00000 */
[----:B------:R-:W-:Y:S05]  /*3c50*/  BRA `(.L_x_73) ;  /* 0x0000000000087947 */ /* 0x000fea0003800000 */
.L_x_71:
[----:B------:R-:W-:Y:S02]  /*3c60*/  MOV R2, 0x3c80 ;  /* 0x00003c8000027802 */ /* 0x000fe40000000f00 */
[----:B---3-5:R-:W-:Y:S05]  /*3c70*/  CALL.REL.NOINC `($__internal_2_$__cuda_sm10x_tcgen05_guardrail_trap_unallocated_columns_being_dealloced) ;  /* 0x00000044004c7944 */ /* 0x028fea0003c00000 */
.L_x_73:
[----:B------:R-:W-:Y:S01]  /*3c80*/  NOP ;  /* 0x0000000000007918 */ /* 0x000fe20000000000 */
[----:B----4-:R-:W-:Y:S05]  /*3c90*/  EXIT ;  /* 0x000000000000794d */ /* 0x010fea0003800000 */
.L_x_55:
[----:B------:R-:W-:-:S09]  /*3ca0*/  UISETP.NE.OR UP0, UPT, UR18, 0x3, !UP3 ;  /* 0x000000031200788c */ /* 0x000fd2000df05670 */
[----:B------:R-:W-:Y:S05]  /*3cb0*/  BRA.U UP0, `(.L_x_74) ;  /* 0x0000000d00ac7547 */ /* 0x000fea000b800000 */
[----:B------:R-:W2:Y:S01]  /*3cc0*/  LDCU.64 UR4, c[0x0][0x888] ;  /* 0x00011100ff0477ac */ /* 0x000ea20008000a00 */
[----:B------:R-:W3:Y:S01]  /*3cd0*/  S2UR UR10, SR_CgaCtaId ;  /* 0x00000000000a79c3 */ /* 0x000ee20000008800 */
[----:B------:R-:W-:Y:S02]  /*3ce0*/  HFMA2 R9, -RZ, RZ, 0, 0 ;  /* 0x00000000ff097431 */ /* 0x000fe400000001ff */
[----:B------:R-:W-:Y:S01]  /*3cf0*/  IMAD.MOV.U32 R11, RZ, RZ, 0x1 ;  /* 0x00000001ff0b7424 */ /* 0x000fe200078e00ff */
[----:B------:R-:W4:Y:S01]  /*3d00*/  LDCU UR31, c[0x0][0x370] ;  /* 0x00006e00ff1f77ac */ /* 0x000f220008000800 */
[----:B------:R-:W-:Y:S01]  /*3d10*/  IMAD.MOV.U32 R10, RZ, RZ, RZ ;  /* 0x000000ffff0a7224 */ /* 0x000fe200078e00ff */
[----:B------:R-:W-:Y:S01]  /*3d20*/  MOV R3, 0x1000 ;  /* 0x0000100000037802 */ /* 0x000fe20000000f00 */
[----:B------:R-:W4:Y:S01]  /*3d30*/  LDCU.128 UR32, c[0x0][0xb10] ;  /* 0x00016200ff2077ac */ /* 0x000f220008000c00 */
[----:B------:R-:W1:Y:S01]  /*3d40*/  LDC.64 R12, c[0x0][0x348] ;  /* 0x0000d200ff0c7b82 */ /* 0x000e620000000a00 */
[----:B------:R-:W3:Y:S01]  /*3d50*/  LDCU UR27, c[0x0][0x374] ;  /* 0x00006e80ff1b77ac */ /* 0x000ee20008000800 */
[----:B------:R-:W3:Y:S01]  /*3d60*/  LDCU.64 UR28, c[0x0][0x890] ;  /* 0x00011200ff1c77ac */ /* 0x000ee20008000a00 */
[----:B------:R-:W3:Y:S01]  /*3d70*/  LDCU UR15, c[0x0][0xb0c] ;  /* 0x00016180ff0f77ac */ /* 0x000ee20008000800 */
[----:B--2---:R-:W-:Y:S01]  /*3d80*/  UISETP.NE.U32.AND UP0, UPT, UR4, URZ, UPT ;  /* 0x000000ff0400728c */ /* 0x004fe2000bf05070 */
[----:B------:R-:W2:Y:S01]  /*3d90*/  LDCU UR43, c[0x0][0xb20] ;  /* 0x00016400ff2b77ac */ /* 0x000ea20008000800 */
[----:B------:R-:W2:Y:S01]  /*3da0*/  LDCU UR4, c[0x0][0xb30] ;  /* 0x00016600ff0477ac */ /* 0x000ea20008000800 */
[----:B------:R-:W-:Y:S01]  /*3db0*/  UMOV UR21, 0x400 ;  /* 0x0000040000157882 */ /* 0x000fe20000000000 */
[----:B----4-:R-:W-:-:S02]  /*3dc0*/  UIMAD.WIDE.U32 UR6, UR31, UR32, URZ ;  /* 0x000000201f0672a5 */ /* 0x010fc4000f8e00ff */
[----:B---3--:R-:W-:Y:S02]  /*3dd0*/  UIMAD.WIDE.U32 UR8, UR27, UR35, URZ ;  /* 0x000000231b0872a5 */ /* 0x008fe4000f8e00ff */
[----:B------:R-:W-:Y:S02]  /*3de0*/  ULEA UR21, UR10, UR21, 0x18 ;  /* 0x000000150a157291 */ /* 0x000fe4000f8ec0ff */
[----:B------:R-:W-:Y:S02]  /*3df0*/  USEL UR37, URZ, 0x1, UP6 ;  /* 0x00000001ff257887 */ /* 0x000fe4000b000000 */
[----:B------:R-:W-:Y:S02]  /*3e00*/  UISETP.NE.U32.AND UP6, UPT, UR28, URZ, UPT ;  /* 0x000000ff1c00728c */ /* 0x000fe4000bfc5070 */
[----:B------:R-:W-:Y:S02]  /*3e10*/  UIADD3 UR38, UPT, UPT, UR21, 0x48, URZ ;  /* 0x0000004815267890 */ /* 0x000fe4000fffe0ff */
[----:B------:R-:W-:-:S02]  /*3e20*/  UIADD3 UR17, UPT, UPT, UR21, 0x40, URZ ;  /* 0x0000004015117890 */ /* 0x000fc4000fffe0ff */
[----:B------:R-:W-:Y:S02]  /*3e30*/  UISETP.NE.AND.EX UP5, UPT, UR5, URZ, UPT, UP0 ;  /* 0x000000ff0500728c */ /* 0x000fe4000bfa5300 */
[----:B------:R-:W-:Y:S01]  /*3e40*/  UISETP.NE.AND UP0, UPT, UR42, 0x1, UPT ;  /* 0x000000012a00788c */ /* 0x000fe2000bf05270 */
[----:B------:R-:W-:Y:S01]  /*3e50*/  UMOV UR41, UR7 ;  /* 0x0000000700297c82 */ /* 0x000fe20008000000 */
[----:B------:R-:W-:Y:S01]  /*3e60*/  UMOV UR40, UR9 ;  /* 0x0000000900287c82 */ /* 0x000fe20008000000 */
[----:B------:R-:W-:Y:S02]  /*3e70*/  UISETP.NE.AND UP0, UPT, UR15, 0x1, UPT ;  /* 0x000000010f00788c */ /* 0x000fe4000bf05270 */
[----:B------:R-:W-:Y:S02]  /*3e80*/  UPLOP3.LUT UP4, UPT, UPT, UPT, UPT, 0x40, 0x4 ;  /* 0x000000000004789c */ /* 0x000fe40003f8e870 */
[----:B------:R-:W-:Y:S01]  /*3e90*/  UISETP.GE.AND UP2, UPT, UR42, 0x1, UPT ;  /* 0x000000012a00788c */ /* 0x000fe2000bf46270 */
[----:B------:R-:W3:Y:S01]  /*3ea0*/  LDCU.64 UR22, c[0x0][0xb28] ;  /* 0x00016500ff1677ac */ /* 0x000ee20008000a00 */
[----:B------:R-:W-:-:S02]  /*3eb0*/  UISETP.NE.AND.EX UP6, UPT, UR29, URZ, UPT, UP6 ;  /* 0x000000ff1d00728c */ /* 0x000fc4000bfc5360 */
[----:B------:R-:W-:Y:S02]  /*3ec0*/  UPRMT UR38, UR10, 0x654, UR38 ;  /* 0x000006540a267896 */ /* 0x000fe40008000026 */
[----:B------:R-:W-:Y:S02]  /*3ed0*/  UPRMT UR39, UR10, 0x654, UR17 ;  /* 0x000006540a277896 */ /* 0x000fe40008000011 */
[----:B------:R-:W-:Y:S02]  /*3ee0*/  USHF.R.U32.HI UR41, URZ, UR33, UR41 ;  /* 0x00000021ff297299 */ /* 0x000fe40008011629 */
[----:B--2---:R-:W-:Y:S02]  /*3ef0*/  USHF.R.U32.HI UR40, URZ, UR43, UR40 ;  /* 0x0000002bff287299 */ /* 0x004fe40008011628 */
[----:B------:R-:W-:Y:S02]  /*3f00*/  UISETP.NE.AND UP0, UPT, UR34, 0x1, UPT ;  /* 0x000000012200788c */ /* 0x000fe4000bf05270 */
[----:B-1----:R-:W-:-:S11]  /*3f10*/  UISETP.NE.AND UP3, UPT, UR4, 0x1, UPT ;  /* 0x000000010400788c */ /* 0x002fd6000bf65270 */
.L_x_83:
[C---:B------:R-:W-:Y:S02]  /*3f20*/  LEA R8, R10.reuse, UR21, 0x3 ;  /* 0x000000150a087c11 */ /* 0x040fe4000f8e18ff */
[----:B------:R-:W-:Y:S02]  /*3f30*/  SHF.L.U32 R5, R9, 0x1f, RZ ;  /* 0x0000001f09057819 */ /* 0x000fe400000006ff */
[----:B------:R-:W-:Y:S02]  /*3f40*/  LEA R6, R10, UR21, 0x4 ;  /* 0x000000150a067c11 */ /* 0x000fe4000f8e20ff */
[----:B-1----:R-:W1:Y:S02]  /*3f50*/  SYNCS.PHASECHK.TRANS64.TRYWAIT P0, [R8+URZ+0x70], R5 ;  /* 0x00007005080075a7 */ /* 0x002e6400080011ff */
[----:B-1----:R-:W-:Y:S05]  /*3f60*/  @!P0 BRA `(.L_x_75) ;  /* 0x0000003c00b48947 */ /* 0x002fea0003800000 */
.L_x_139:
[----:B-1----:R-:W1:Y:S01]  /*3f70*/  LDS.128 R4, [R6+0x100] ;  /* 0x0001000006047984 */ /* 0x002e620000000c00 */
[----:B------:R-:W-:Y:S01]  /*3f80*/  UISETP.GE.AND UP0, UPT, UR42, 0x1, UPT ;  /* 0x000000012a00788c */ /* 0x000fe2000bf06270 */
[----:B------:R-:W-:Y:S01]  /*3f90*/  @!PT LDS RZ, [RZ] ;  /* 0x00000000fffff984 */ /* 0x000fe20000000800 */
[----:B------:R-:W-:Y:S01]  /*3fa0*/  @!PT LDS RZ, [RZ] ;  /* 0x00000000fffff984 */ /* 0x000fe20000000800 */
[----:B------:R-:W-:Y:S01]  /*3fb0*/  @!PT LDS RZ, [RZ] ;  /* 0x00000000fffff984 */ /* 0x000fe20000000800 */
[----:B------:R-:W-:Y:S01]  /*3fc0*/  @!PT LDS RZ, [RZ] ;  /* 0x00000000fffff984 */ /* 0x000fe20000000800 */
[----:B------:R2:W-:Y:S06]  /*3fd0*/  MEMBAR.ALL.CTA ;  /* 0x0000000000007992 */ /* 0x0005ec0000008000 */
[----:B--2---:R-:W2:Y:S01]  /*3fe0*/  FENCE.VIEW.ASYNC.S ;  /* 0x00000000000073c6 */ /* 0x004ea20000000000 */
[----:B-1----:R-:W-:Y:S11]  /*3ff0*/  LOP3.LUT P0, RZ, R6, 0x1, RZ, 0xc0, !PT ;  /* 0x0000000106ff7812 */ /* 0x002ff6000780c0ff */
[----:B------:R-:W-:Y:S02]  /*4000*/  @!UPT UIADD3 URZ, UPT, UPT, URZ, URZ, URZ ;  /* 0x000000fffffff290 */ /* 0x000fe4000fffe0ff */
[----:B--2---:R-:W-:Y:S01]  /*4010*/  VOTEU.ANY UP2, P0 ;  /* 0x0000000000ff7886 */ /* 0x004fe20000040100 */
[----:B------:R-:W-:Y:S11]  /*4020*/  PLOP3.LUT P0, PT, PT, PT, UP2, 0x80, 0x8 ;  /* 0x000000000008781c */ /* 0x000ff60003f0f028 */
[----:B------:R-:W-:Y:S02]  /*4030*/  @!UPT UIADD3 URZ, UPT, UPT, URZ, URZ, URZ ;  /* 0x000000fffffff290 */ /* 0x000fe4000fffe0ff */
[----:B------:R-:W-:Y:S02]  /*4040*/  @P0 SHF.R.U32.HI R0, RZ, 0x10, R5 ;  /* 0x00000010ff000819 */ /* 0x000fe40000011605 */
[----:B------:R-:W-:Y:S02]  /*4050*/  @P0 MOV R2, R4 ;  /* 0x0000000400020202 */ /* 0x000fe40000000f00 */
[----:B------:R-:W-:Y:S01]  /*4060*/  @P0 R2UR UR4, R0 ;  /* 0x00000000000402ca */ /* 0x000fe200000e0000 */
[----:B------:R-:W-:Y:S01]  /*4070*/  VIADD R0, R8, 0x80 ;  /* 0x0000008008007836 */ /* 0x000fe20000000000 */
[----:B------:R-:W-:Y:S02]  /*4080*/  @P0 LOP3.LUT R4, R5, 0xffff, RZ, 0xc0, !PT ;  /* 0x0000ffff05040812 */ /* 0x000fe400078ec0ff */
[----:B------:R-:W-:Y:S02]  /*4090*/  @P0 R2UR UR6, R2 ;  /* 0x00000000020602ca */ /* 0x000fe400000e0000 */
[----:B------:R-:W-:Y:S02]  /*40a0*/  PRMT R0, RZ, 0x654, R0 ;  /* 0x00000654ff007816 */ /* 0x000fe40000000000 */
[----:B------:R-:W-:Y:S02]  /*40b0*/  @P0 R2UR UR5, R4 ;  /* 0x00000000040502ca */ /* 0x000fe400000e0000 */
[----:B------:R1:W-:Y:S03]  /*40c0*/  SYNCS.ARRIVE.TRANS64.RED.A1T0 RZ, [R0+URZ], RZ ;  /* 0x000000ff00ff79a7 */ /* 0x0003e600081004ff */
[----:B------:R-:W-:Y:S04]  /*40d0*/  @UP2 UMOV UR26, UR4 ;  /* 0x00000004001a2c82 */ /* 0x000fe80008000000 */
[----:B------:R-:W-:Y:S04]  /*40e0*/  @UP2 UMOV UR14, UR6 ;  /* 0x00000006000e2c82 */ /* 0x000fe80008000000 */
[----:B------:R-:W-:Y:S01]  /*40f0*/  @UP2 UMOV UR13, UR5 ;  /* 0x00000005000d2c82 */ /* 0x000fe20008000000 */
[----:B------:R-:W-:Y:S05]  /*4100*/  BRA.U !UP0, `(.L_x_76) ;  /* 0x0000000108c07547 */ /* 0x000fea000b800000 */
[----:B------:R-:W-:Y:S02]  /*4110*/  UIMAD.WIDE.U32 UR8, UR13, UR35, URZ ;  /* 0x000000230d0872a5 */ /* 0x000fe4000f8e00ff */
[----:B------:R-:W-:Y:S02]  /*4120*/  UP2UR UR12, UPR, URZ, 0x4 ;  /* 0x00000004ff0c7883 */ /* 0x000fe40008000000 */
[----:B------:R-:W-:Y:S02]  /*4130*/  UISETP.NE.AND UP2, UPT, UR34, 0x1, UPT ;  /* 0x000000012200788c */ /* 0x000fe4000bf45270 */
[----:B------:R-:W-:Y:S02]  /*4140*/  UIMAD.WIDE.U32 UR10, UR14, UR32, URZ ;  /* 0x000000200e0a72a5 */ /* 0x000fe4000f8e00ff */
[----:B------:R-:W-:Y:S02]  /*4150*/  USEL UR4, UR27, UR40, !UP2 ;  /* 0x000000281b047287 */ /* 0x000fe4000d000000 */
[----:B------:R-:W-:Y:S02]  /*4160*/  UISETP.NE.AND UP0, UPT, UR15, 0x1, UPT ;  /* 0x000000010f00788c */ /* 0x000fe4000bf05270 */
[----:B------:R-:W-:Y:S02]  /*4170*/  UP2UR UR16, UPR, URZ, 0x2 ;  /* 0x00000002ff107883 */ /* 0x000fe40008000000 */
[----:B------:R-:W-:Y:S02]  /*4180*/  UISETP.NE.AND UP1, UPT, UR42, 0x1, UPT ;  /* 0x000000012a00788c */ /* 0x000fe4000bf25270 */
[----:B---3--:R-:W-:Y:S02]  /*4190*/  UIMAD.WIDE.U32 UR18, UR4, UR22, URZ ;  /* 0x00000016041272a5 */ /* 0x008fe4000f8e00ff */
[----:B------:R-:W-:Y:S01]  /*41a0*/  USEL UR7, UR31, UR41, !UP0 ;  /* 0x000000291f077287 */ /* 0x000fe2000c000000 */
[----:B------:R-:W-:Y:S02]  /*41b0*/  UMOV UR5, UR9 ;  /* 0x0000000900057c82 */ /* 0x000fe40008000000 */
[----:B------:R-:W-:Y:S02]  /*41c0*/  USHF.R.U32.HI UR6, URZ, UR43, UR5 ;  /* 0x0000002bff067299 */ /* 0x000fe40008011605 */
[----:B------:R-:W-:Y:S02]  /*41d0*/  UIMAD.WIDE.U32 UR24, UR7, UR22, URZ ;  /* 0x00000016071872a5 */ /* 0x000fe4000f8e00ff */
[----:B------:R-:W-:Y:S02]  /*41e0*/  USEL UR6, UR13, UR6, !UP2 ;  /* 0x000000060d067287 */ /* 0x000fe4000d000000 */
[----:B------:R-:W-:Y:S01]  /*41f0*/  UISETP.NE.AND UP2, UPT, UR12, URZ, UPT ;  /* 0x000000ff0c00728c */ /* 0x000fe2000bf45270 */
[----:B------:R-:W-:Y:S01]  /*4200*/  UMOV UR5, UR11 ;  /* 0x0000000b00057c82 */ /* 0x000fe20008000000 */
[----:B------:R-:W-:Y:S02]  /*4210*/  UIMAD.WIDE.U32 UR10, UR6, UR22, URZ ;  /* 0x00000016060a72a5 */ /* 0x000fe4000f8e00ff */
[----:B------:R-:W-:Y:S03]  /*4220*/  USHF.R.U32.HI UR8, URZ, UR33, UR5 ;  /* 0x00000021ff087299 */ /* 0x000fe60008011605 */
[----:B------:R-:W-:Y:S02]  /*4230*/  UMOV UR5, UR19 ;  /* 0x0000001300057c82 */ /* 0x000fe40008000000 */
[----:B------:R-:W-:Y:S03]  /*4240*/  @UP1 USHF.R.U32.HI UR4, URZ, UR23, UR5 ;  /* 0x00000017ff041299 */ /* 0x000fe60008011605 */
[----:B------:R-:W-:Y:S01]  /*4250*/  UMOV UR5, UR25 ;  /* 0x0000001900057c82 */ /* 0x000fe20008000000 */
[----:B------:R-:W-:Y:S02]  /*4260*/  UIMAD UR4, UR42, UR4, URZ ;  /* 0x000000042a0472a4 */ /* 0x000fe4000f8e02ff */
[----:B------:R-:W-:Y:S02]  /*4270*/  @UP1 USHF.R.U32.HI UR7, URZ, UR23, UR5 ;  /* 0x00000017ff071299 */ /* 0x000fe40008011605 */
[----:B------:R-:W-:Y:S02]  /*4280*/  USEL UR5, UR14, UR8, !UP0 ;  /* 0x000000080e057287 */ /* 0x000fe4000c000000 */
[----:B------:R-:W-:Y:S02]  /*4290*/  UIMAD UR8, UR42, UR7, URZ ;  /* 0x000000072a0872a4 */ /* 0x000fe4000f8e02ff */
[----:B------:R-:W-:Y:S03]  /*42a0*/  UISETP.GE.AND UP0, UPT, UR6, UR4, UPT ;  /* 0x000000040600728c */ /* 0x000fe6000bf06270 */
[----:B------:R-:W-:Y:S01]  /*42b0*/  UMOV UR4, UR11 ;  /* 0x0000000b00047c82 */ /* 0x000fe20008000000 */
[----:B------:R-:W-:Y:S02]  /*42c0*/  UISETP.GE.OR UP0, UPT, UR5, UR8, UP0 ;  /* 0x000000080500728c */ /* 0x000fe40008706670 */
[----:B------:R-:W-:Y:S02]  /*42d0*/  USHF.R.U32.HI UR4, URZ, UR23, UR4 ;  /* 0x00000017ff047299 */ /* 0x000fe40008011604 */
[----:B------:R-:W-:Y:S02]  /*42e0*/  UIMAD.WIDE.U32 UR8, UR5, UR22, URZ ;  /* 0x00000016050872a5 */ /* 0x000fe4000f8e00ff */
[----:B------:R-:W-:Y:S04]  /*42f0*/  USEL UR10, UR6, UR4, !UP1 ;  /* 0x00000004060a7287 */ /* 0x000fe8000c800000 */
[----:B------:R-:W-:Y:S01]  /*4300*/  UIADD3 UR11, UPT, UPT, -UR10, URZ, URZ ;  /* 0x000000ff0a0b7290 */ /* 0x000fe2000fffe1ff */
[----:B------:R-:W-:Y:S02]  /*4310*/  @!UP0 UMOV UR4, UR9 ;  /* 0x0000000900048c82 */ /* 0x000fe40008000000 */
[----:B------:R-:W-:Y:S02]  /*4320*/  @!UP0 USHF.R.U32.HI UR4, URZ, UR23, UR4 ;  /* 0x00000017ff048299 */ /* 0x000fe40008011604 */
[----:B------:R-:W-:Y:S02]  /*4330*/  UIMAD UR8, UR42, UR11, UR6 ;  /* 0x0000000b2a0872a4 */ /* 0x000fe4000f8e0206 */
[----:B------:R-:W-:Y:S02]  /*4340*/  @!UP0 USEL UR4, UR5, UR4, !UP1 ;  /* 0x0000000405048287 */ /* 0x000fe4000c800000 */
[----:B------:R-:W-:Y:S02]  /*4350*/  UISETP.NE.AND UP1, UPT, UR16, URZ, UPT ;  /* 0x000000ff1000728c */ /* 0x000fe4000bf25270 */
[----:B------:R-:W-:Y:S02]  /*4360*/  @!UP0 UIMAD UR8, UR7, UR8, UR4 ;  /* 0x00000008070882a4 */ /* 0x000fe4000f8e0204 */
[----:B------:R-:W-:Y:S02]  /*4370*/  @!UP0 UIADD3 UR9, UPT, UPT, UR10, -UR4, URZ ;  /* 0x800000040a098290 */ /* 0x000fe4000fffe0ff */
[----:B------:R-:W-:Y:S02]  /*4380*/  UIADD3 UR4, UPT, UPT, -UR5, URZ, URZ ;  /* 0x000000ff05047290 */ /* 0x000fe4000fffe1ff */
[----:B------:R-:W-:Y:S02]  /*4390*/  UIADD3 UR7, UPT, UPT, -UR6, URZ, URZ ;  /* 0x000000ff06077290 */ /* 0x000fe4000fffe1ff */
[----:B------:R-:W-:Y:S02]  /*43a0*/  @!UP0 UIMAD UR6, UR9, UR42, UR5 ;  /* 0x0000002a090682a4 */ /* 0x000fe4000f8e0205 */
[----:B------:R-:W-:Y:S02]  /*43b0*/  UIMAD UR14, UR15, UR4, UR14 ;  /* 0x000000040f0e72a4 */ /* 0x000fe4000f8e020e */
[----:B------:R-:W-:Y:S01]  /*43c0*/  UIMAD UR13, UR34, UR7, UR13 ;  /* 0x00000007220d72a4 */ /* 0x000fe2000f8e020d */
[----:B------:R-:W-:Y:S02]  /*43d0*/  @!UP0 UMOV UR5, UR8 ;  /* 0x0000000800058c82 */ /* 0x000fe40008000000 */
[----:B------:R-:W-:Y:S02]  /*43e0*/  UIMAD UR14, UR5, UR15, UR14 ;  /* 0x0000000f050e72a4 */ /* 0x000fe4000f8e020e */
[----:B------:R-:W-:Y:S11]  /*43f0*/  UIMAD UR13, UR6, UR34, UR13 ;  /* 0x00000022060d72a4 */ /* 0x000ff6000f8e020d */
[----:B------:R-:W-:Y:S01]  /*4400*/  @!UPT UIADD3 URZ, UPT, UPT, URZ, URZ, URZ ;  /* 0x000000fffffff290 */ /* 0x000fe2000fffe0ff */
.L_x_76:
[----:B------:R-:W2:Y:S01]  /*4410*/  @!UP3 LDCU.128 UR8, c[0x0][0xb10] ;  /* 0x00016200ff08b7ac */ /* 0x000ea20008000c00 */
[----:B------:R-:W-:Y:S02]  /*4420*/  ISETP.NE.U32.AND P0, PT, RZ, UR28, PT ;  /* 0x0000001cff007c0c */ /* 0x000fe4000bf05070 */
[----:B------:R-:W-:Y:S02]  /*4430*/  SHF.L.U32 R4, R11, 0x1f, RZ ;  /* 0x0000001f0b047819 */ /* 0x000fe400000006ff */
[----:B------:R-:W-:Y:S01]  /*4440*/  ISETP.NE.AND.EX P0, PT, RZ, UR29, PT, P0 ;  /* 0x0000001dff007c0c */ /* 0x000fe2000bf05300 */
[----:B------:R-:W4:Y:S01]  /*4450*/  @!UP3 LDCU UR5, c[0x0][0xb0c] ;  /* 0x00016180ff05b7ac */ /* 0x000f220008000800 */
[----:B------:R-:W-:Y:S02]  /*4460*/  USHF.L.U32 UR19, UR20, 0x6, URZ ;  /* 0x0000000614137899 */ /* 0x000fe400080006ff */
[----:B------:R-:W-:Y:S02]  /*4470*/  USHF.L.U32 UR18, UR30, 0x7, URZ ;  /* 0x000000071e127899 */ /* 0x000fe400080006ff */
[----:B--2---:R-:W-:Y:S07]  /*4480*/  UIMAD.WIDE.U32 UR6, UR14, UR8, URZ ;  /* 0x000000080e0672a5 */ /* 0x004fee000f8e00ff */
[----:B------:R-:W-:Y:S01]  /*4490*/  @!UP3 UMOV UR4, UR7 ;  /* 0x000000070004bc82 */ /* 0x000fe20008000000 */
[----:B----4-:R-:W-:Y:S02]  /*44a0*/  @!UP3 UISETP.NE.AND UP0, UPT, UR5, 0x1, UPT ;  /* 0x000000010500b88c */ /* 0x010fe4000bf05270 */
[----:B------:R-:W-:Y:S02]  /*44b0*/  @!UP3 USHF.R.U32.HI UR4, URZ, UR9, UR4 ;  /* 0x00000009ff04b299 */ /* 0x000fe40008011604 */
[----:B------:R-:W-:Y:S02]  /*44c0*/  UIMAD.WIDE.U32 UR6, UR13, UR11, URZ ;  /* 0x0000000b0d0672a5 */ /* 0x000fe4000f8e00ff */
[----:B------:R-:W-:Y:S02]  /*44d0*/  @!UP3 USEL UR8, UR14, UR4, !UP0 ;  /* 0x000000040e08b287 */ /* 0x000fe4000c000000 */
[----:B------:R-:W-:Y:S03]  /*44e0*/  @!UP3 UISETP.NE.AND UP0, UPT, UR10, 0x1, UPT ;  /* 0x000000010a00b88c */ /* 0x000fe6000bf05270 */
[----:B------:R-:W-:Y:S02]  /*44f0*/  @!UP3 UMOV UR6, UR7 ;  /* 0x000000070006bc82 */ /* 0x000fe40008000000 */
[----:B------:R-:W2:Y:S02]  /*4500*/  @!UP3 LDCU UR4, c[0x0][0xb20] ;  /* 0x00016400ff04b7ac */ /* 0x000ea40008000800 */
[----:B--2---:R-:W-:Y:S04]  /*4510*/  @!UP3 USHF.R.U32.HI UR6, URZ, UR4, UR6 ;  /* 0x00000004ff06b299 */ /* 0x004fe80008011606 */
[----:B------:R-:W-:Y:S04]  /*4520*/  @!UP3 USEL UR6, UR13, UR6, !UP0 ;  /* 0x000000060d06b287 */ /* 0x000fe8000c000000 */
[----:B------:R-:W-:Y:S02]  /*4530*/  @!UP3 UIADD3 UR4, UPT, UPT, -UR8, UR6, URZ ;  /* 0x000000060804b290 */ /* 0x000fe4000fffe1ff */
[----:B------:R-:W-:Y:S02]  /*4540*/  @!UP3 UIADD3 UR6, UPT, UPT, UR8, -UR6, URZ ;  /* 0x800000060806b290 */ /* 0x000fe4000fffe0ff */
[----:B------:R-:W-:Y:S02]  /*4550*/  @!UP3 UIMAD UR14, UR4, UR5, UR14 ;  /* 0x00000005040eb2a4 */ /* 0x000fe4000f8e020e */
[----:B------:R-:W-:Y:S01]  /*4560*/  @!UP3 UIMAD UR13, UR6, UR10, UR13 ;  /* 0x0000000a060db2a4 */ /* 0x000fe2000f8e020d */
[----:B------:R-:W-:Y:S11]  /*4570*/  BRA.U UP4, `(.L_x_77) ;  /* 0x0000000104107547 */ /* 0x000ff6000b800000 */
[----:B-1----:R-:W-:Y:S04]  /*4580*/  MOV R0, UR37 ;  /* 0x0000002500007c02 */ /* 0x002fe80008000f00 */
[----:B------:R-:W-:Y:S04]  /*4590*/  SHF.L.U32 R5, R0, 0x1f, RZ ;  /* 0x0000001f00057819 */ /* 0x000fe800000006ff */
[----:B------:R-:W1:Y:S02]  /*45a0*/  SYNCS.PHASECHK.TRANS64.TRYWAIT P1, [UR21+0x68], R5 ;  /* 0x00006805ff0075a7 */ /* 0x000e640008021115 */
[----:B-1----:R-:W-:Y:S05]  /*45b0*/  @!P1 BRA `(.L_x_78) ;  /* 0x0000003800349947 */ /* 0x002fea0003800000 */
.L_x_77:
[----:B------:R-:W-:Y:S05]  /*45c0*/  BRA.U !UP6, `(.L_x_79) ;  /* 0x000000010e387547 */ /* 0x000fea000b800000 */
[----:B------:R-:W-:Y:S01]  /*45d0*/  UPLOP3.LUT UP1, UPT, UPT, UPT, UP5, 0x80, 0x8 ;  /* 0x000000000008789c */ /* 0x000fe20003f2f050 */
[----:B-1----:R-:W-:Y:S01]  /*45e0*/  HFMA2 R0, -RZ, RZ, 0, 5.9604644775390625e-08 ;  /* 0x00000001ff007431 */ /* 0x002fe200000001ff */
[----:B------:R-:W1:Y:S01]  /*45f0*/  LDCU.64 UR8, c[0x0][0x358] ;  /* 0x00006b00ff0877ac */ /* 0x000e620008000a00 */
[----:B------:R-:W-:Y:S03]  /*4600*/  IMAD.MOV.U32 R84, RZ, RZ, 0x1 ;  /* 0x00000001ff547424 */ /* 0x000fe600078e00ff */
[----:B------:R-:W-:Y:S05]  /*4610*/  PLOP3.LUT P1, PT, PT, PT, UP1, 0x80, 0x8 ;  /* 0x000000000008781c */ /* 0x000fea0003f2f018 */
[----:B------:R-:W2:Y:S01]  /*4620*/  @UP1 LDCU.64 UR4, c[0x0][0x888] ;  /* 0x00011100ff0417ac */ /* 0x000ea20008000a00 */
[----:B------:R-:W-:Y:S07]  /*4630*/  @UP1 UIMAD UR6, UR36, UR28, URZ ;  /* 0x0000001c240612a4 */ /* 0x000fee000f8e02ff */
[----:B------:R-:W-:Y:S01]  /*4640*/  @!P1 PRMT R84, R0, 0x7610, R84 ;  /* 0x0000761000549816 */ /* 0x000fe20000000054 */
[----:B--2---:R-:W-:Y:S06]  /*4650*/  @UP1 UIMAD.WIDE UR4, UR6, 0x4, UR4 ;  /* 0x00000004060418a5 */ /* 0x004fec000f8e0204 */
[----:B------:R-:W-:Y:S01]  /*4660*/  IMAD.U32 R6, RZ, RZ, UR4 ;  /* 0x00000004ff067e24 */ /* 0x000fe2000f8e00ff */
[----:B------:R-:W-:Y:S04]  /*4670*/  MOV R7, UR5 ;  /* 0x0000000500077c02 */ /* 0x000fe80008000f00 */
[----:B------:R-:W2:Y:S01]  /*4680*/  @!UP1 LDCU UR4, c[0x0][0x880] ;  /* 0x00011000ff0497ac */ /* 0x000ea20008000800 */
[----:B-1---5:R4:W5:Y:S02]  /*4690*/  @P1 LDG.E R41, desc[UR8][R6.64] ;  /* 0x0000000806291981 */ /* 0x022964000c1e1900 */
[----:B--2-4-:R-:W-:Y:S07]  /*46a0*/  @!P1 IMAD.U32 R41, RZ, RZ, UR4 ;  /* 0x00000004ff299e24 */ /* 0x014fee000f8e00ff */
.L_x_79:
[----:B-----5:R-:W-:Y:S01]  /*46b0*/  @!P0 FSETP.EQ.AND P2, PT, R41, RZ, PT ;  /* 0x000000ff2900820b */ /* 0x020fe20003f42000 */
[----:B------:R-:W-:Y:S01]  /*46c0*/  @!UPT UIADD3 URZ, UPT, UPT, URZ, URZ, URZ ;  /* 0x000000fffffff290 */ /* 0x000fe2000fffe0ff */
[----:B------:R-:W-:Y:S11]  /*46d0*/  @!P0 BRA `(.L_x_80) ;  /* 0x0000000000148947 */ /* 0x000ff60003800000 */
[----:B------:R-:W-:Y:S02]  /*46e0*/  LOP3.LUT P0, RZ, R84, 0xff, RZ, 0xc0, !PT ;  /* 0x000000ff54ff7812 */ /* 0x000fe4000780c0ff */
[----:B------:R-:W-:Y:S04]  /*46f0*/  PLOP3.LUT P2, PT, PT, PT, UP1, 0x80, 0x8 ;  /* 0x000000000008781c */ /* 0x000fe80003f4f018 */
[----:B------:R-:W-:Y:S07]  /*4700*/  PLOP3.LUT P2, PT, P2, PT, PT, 0x8, 0x80 ;  /* 0x000000000080781c */ /* 0x000fee000174e170 */
[----:B------:R-:W-:Y:S11]  /*4710*/  @P0 FSETP.EQ.AND P2, PT, R41, RZ, PT ;  /* 0x000000ff2900020b */ /* 0x000ff60003f42000 */
[----:B------:R-:W-:Y:S02]  /*4720*/  @!UPT UIADD3 URZ, UPT, UPT, URZ, URZ, URZ ;  /* 0x000000fffffff290 */ /* 0x000fe4000fffe0ff */
.L_x_80:
[----:B------:R-:W2:Y:S01]  /*4730*/  SYNCS.PHASECHK.TRANS64.TRYWAIT P0, [UR21+0x50], R4 ;  /* 0x00005004ff0075a7 */ /* 0x000ea20008001115 */
[----:B------:R-:W-:Y:S04]  /*4740*/  ELECT P1, URZ, PT ;  /* 0x0000000000ff782f */ /* 0x000fe80003820000 */
[----:B------:R-:W-:Y:S01]  /*4750*/  PLOP3.LUT P1, PT, P2, P1, PT, 0xf2, 0x2f ;  /* 0x00000000002f781c */ /* 0x000fe20001723e72 */
[----:B------:R-:W-:Y:S01]  /*4760*/  @!UPT UIADD3 URZ, UPT, UPT, URZ, URZ, URZ ;  /* 0x000000fffffff290 */ /* 0x000fe2000fffe0ff */
[----:B--2---:R-:W-:Y:S11]  /*4770*/  @!P0 BRA `(.L_x_81) ;  /* 0x0000003400dc8947 */ /* 0x004ff60003800000 */
.L_x_142:
[----:B------:R-:W-:Y:S01]  /*4780*/  @!P1 IADD3 R2, P0, PT, R12, 0x580, RZ ;  /* 0x000005800c029810 */ /* 0x000fe20007f1e0ff */
[----:B------:R-:W-:Y:S01]  /*4790*/  VOTEU.ALL UP0, P1 ;  /* 0x0000000000ff7886 */ /* 0x000fe20000800000 */
[----:B------:R-:W-:Y:S01]  /*47a0*/  UMOV UR6, 0x0 ;  /* 0x0000000000067882 */ /* 0x000fe20000000000 */
[----:B------:R-:W-:Y:S01]  /*47b0*/  UMOV UR7, 0x10000000 ;  /* 0x1000000000077882 */ /* 0x000fe20000000000 */
[----:B------:R-:W-:Y:S01]  /*47c0*/  @!P1 R2UR UR5, R2 ;  /* 0x00000000020592ca */ /* 0x000fe200000e0000 */
[----:B-1----:R-:W-:Y:S01]  /*47d0*/  @!P1 IMAD.X R0, RZ, RZ, R13, P0 ;  /* 0x000000ffff009224 */ /* 0x002fe200000e060d */
[----:B------:R-:W-:Y:S01]  /*47e0*/  @!UP0 UIADD3 UR16, UPT, UPT, UR21, 0x200, URZ ;  /* 0x0000020015108890 */ /* 0x000fe2000fffe0ff */
[----:B------:R-:W-:Y:S01]  /*47f0*/  VIADD R10, R10, 0x1 ;  /* 0x000000010a0a7836 */ /* 0x000fe20000000000 */
[----:B------:R-:W-:Y:S01]  /*4800*/  VOTEU.ALL UP0, P1 ;  /* 0x0000000000ff7886 */ /* 0x000fe20000800000 */
[----:B------:R-:W-:Y:S01]  /*4810*/  UMOV UR20, UR36 ;  /* 0x0000002400147c82 */ /* 0x000fe20008000000 */
[----:B------:R-:W-:Y:S01]  /*4820*/  @!P1 R2UR UR4, R0 ;  /* 0x00000000000492ca */ /* 0x000fe200000e0000 */
[----:B------:R-:W-:Y:S06]  /*4830*/  @!P1 IMAD.MOV.U32 R0, RZ, RZ, 0x1000 ;  /* 0x00001000ff009424 */ /* 0x000fec00078e00ff */
[----:B------:R-:W-:Y:S06]  /*4840*/  IMAD.U32 R6, RZ, RZ, UR5 ;  /* 0x00000005ff067e24 */ /* 0x000fec000f8e00ff */
[----:B------:R-:W-:Y:S01]  /*4850*/  IMAD.U32 R7, RZ, RZ, UR4 ;  /* 0x00000004ff077e24 */ /* 0x000fe2000f8e00ff */
[----:B------:R-:W-:Y:S04]  /*4860*/  @!P1 R2UR UR4, R6 ;  /* 0x00000000060492ca */ /* 0x000fe800000e0000 */
[----:B------:R-:W-:Y:S11]  /*4870*/  @!P1 R2UR UR5, R7 ;  /* 0x00000000070592ca */ /* 0x000ff600000e0000 */
[----:B------:R-:W-:Y:S02]  /*4880*/  @!UPT UIADD3 URZ, UPT, UPT, URZ, URZ, URZ ;  /* 0x000000fffffff290 */ /* 0x000fe4000fffe0ff */
[----:B------:R1:W-:Y:S01]  /*4890*/  @!UP0 UTMALDG.3D [UR16], [UR4], desc[UR6] ;  /* 0x00000610040085b4 */ /* 0x0003e20008011000 */
[----:B------:R1:W-:Y:S01]  /*48a0*/  @!P1 SYNCS.ARRIVE.TRANS64.RED.A0TR RZ, [UR21+0x40], R0 ;  /* 0x00004000ffff99a7 */ /* 0x0003e20008300415 */
[----:B------:R-:W-:Y:S01]  /*48b0*/  SYNCS.ARRIVE.TRANS64.RED.A1T0 RZ, [UR39], RZ ;  /* 0x000000ffffff79a7 */ /* 0x000fe20008100427 */
[----:B------:R-:W2:Y:S02]  /*48c0*/  SYNCS.PHASECHK.TRANS64.TRYWAIT P0, [UR21+0x58], R4 ;  /* 0x00005804ff0075a7 */ /* 0x000ea40008001115 */
[----:B-12---:R-:W-:Y:S05]  /*48d0*/  @!P0 BRA `(.L_x_82) ;  /* 0x00000034009c8947 */ /* 0x006fea0003800000 */
.L_x_144:
[----:B------:R-:W-:Y:S01]  /*48e0*/  @!P1 IADD3 R2, P0, PT, R12, 0x580, RZ ;  /* 0x000005800c029810 */ /* 0x000fe20007f1e0ff */
[----:B------:R-:W-:Y:S01]  /*48f0*/  VOTEU.ALL UP0, P1 ;  /* 0x0000000000ff7886 */ /* 0x000fe20000800000 */
[----:B------:R-:W-:Y:S01]  /*4900*/  UMOV UR6, 0x0 ;  /* 0x0000000000067882 */ /* 0x000fe20000000000 */
[----:B------:R-:W-:Y:S01]  /*4910*/  UMOV UR7, 0x10000000 ;  /* 0x1000000000077882 */ /* 0x000fe20000000000 */
[----:B------:R-:W-:Y:S01]  /*4920*/  @!P1 R2UR UR5, R2 ;  /* 0x00000000020592ca */ /* 0x000fe200000e0000 */
[----:B------:R-:W-:Y:S01]  /*4930*/  @!P1 IMAD.X R0, RZ, RZ, R13, P0 ;  /* 0x000000ffff009224 */ /* 0x000fe200000e060d */
[----:B------:R-:W-:Y:S01]  /*4940*/  @!UP0 UIADD3 UR10, UPT, UPT, UR18, 0x40, URZ ;  /* 0x00000040120a8890 */ /* 0x000fe2000fffe0ff */
[----:B------:R-:W-:Y:S01]  /*4950*/  ISETP.NE.AND P0, PT, R10, 0x2, PT ;  /* 0x000000020a00780c */ /* 0x000fe20003f05270 */
[----:B------:R-:W-:Y:S01]  /*4960*/  @!UP0 UIADD3 UR8, UPT, UPT, UR21, 0x1200, URZ ;  /* 0x0000120015088890 */ /* 0x000fe2000fffe0ff */
[----:B------:R-:W-:Y:S01]  /*4970*/  LOP3.LUT R11, R11, 0x1, RZ, 0x3c, !PT ;  /* 0x000000010b0b7812 */ /* 0x000fe200078e3cff */
[----:B------:R-:W-:Y:S01]  /*4980*/  @!UP0 UIADD3 UR9, UPT, UPT, UR21, 0x48, URZ ;  /* 0x0000004815098890 */ /* 0x000fe2000fffe0ff */
[----:B------:R-:W-:Y:S01]  /*4990*/  @!P1 R2UR UR4, R0 ;  /* 0x00000000000492ca */ /* 0x000fe200000e0000 */
[----:B------:R-:W-:Y:S01]  /*49a0*/  VOTEU.ALL UP0, P1 ;  /* 0x0000000000ff7886 */ /* 0x000fe20000800000 */
[----:B------:R-:W-:Y:S01]  /*49b0*/  UMOV UR11, UR19 ;  /* 0x00000013000b7c82 */ /* 0x000fe20008000000 */
[----:B------:R-:W-:Y:S01]  /*49c0*/  UMOV UR12, UR36 ;  /* 0x00000024000c7c82 */ /* 0x000fe20008000000 */
[----:B------:R-:W-:Y:S01]  /*49d0*/  SEL R0, RZ, 0x1, P0 ;  /* 0x00000001ff007807 */ /* 0x000fe20000000000 */
[----:B------:R-:W-:Y:S01]  /*49e0*/  UIADD3 UR30, UPT, UPT, UR13, UR59, URZ ;  /* 0x0000003b0d1e7290 */ /* 0x000fe2000fffe0ff */
[----:B-1----:R-:W-:Y:S01]  /*49f0*/  IMAD.U32 R4, RZ, RZ, UR5 ;  /* 0x00000005ff047e24 */ /* 0x002fe2000f8e00ff */
[----:B------:R-:W-:Y:S01]  /*4a00*/  SEL R10, R10, RZ, P0 ;  /* 0x000000ff0a0a7207 */ /* 0x000fe20000000000 */
[----:B------:R-:W-:Y:S01]  /*4a10*/  UIADD3 UR20, UPT, UPT, UR14, UR62, URZ ;  /* 0x0000003e0e147290 */ /* 0x000fe2000fffe0ff */
[----:B------:R-:W-:Y:S01]  /*4a20*/  LOP3.LUT R9, R9, R0, RZ, 0x3c, !PT ;  /* 0x0000000009097212 */ /* 0x000fe200078e3cff */
[----:B------:R-:W-:Y:S01]  /*4a30*/  UMOV UR36, UR26 ;  /* 0x0000001a00247c82 */ /* 0x000fe20008000000 */
[----:B------:R-:W-:Y:S02]  /*4a40*/  UPLOP3.LUT UP4, UPT, UPT, UPT, UPT, 0x80, 0x8 ;  /* 0x000000000008789c */ /* 0x000fe40003f8f070 */
[----:B------:R-:W-:Y:S01]  /*4a50*/  IMAD.U32 R5, RZ, RZ, UR4 ;  /* 0x00000004ff057e24 */ /* 0x000fe2000f8e00ff */
[----:B------:R-:W-:Y:S04]  /*4a60*/  @!P1 R2UR UR4, R4 ;  /* 0x00000000040492ca */ /* 0x000fe800000e0000 */
[----:B------:R-:W-:Y:S11]  /*4a70*/  @!P1 R2UR UR5, R5 ;  /* 0x00000000050592ca */ /* 0x000ff600000e0000 */
[----:B------:R-:W-:Y:S02]  /*4a80*/  @!UPT UIADD3 URZ, UPT, UPT, URZ, URZ, URZ ;  /* 0x000000fffffff290 */ /* 0x000fe4000fffe0ff */
[----:B------:R1:W-:Y:S01]  /*4a90*/  @!UP0 UTMALDG.3D [UR8], [UR4], desc[UR6] ;  /* 0x00000608040085b4 */ /* 0x0003e20008011000 */
[----:B------:R1:W-:Y:S01]  /*4aa0*/  @!P1 SYNCS.ARRIVE.TRANS64.RED.A0TR RZ, [UR21+0x48], R3 ;  /* 0x00004803ffff99a7 */ /* 0x0003e20008300415 */
[----:B------:R-:W-:Y:S01]  /*4ab0*/  SYNCS.ARRIVE.TRANS64.RED.A1T0 RZ, [UR38], RZ ;  /* 0x000000ffffff79a7 */ /* 0x000fe20008100426 */
[----:B------:R-:W-:Y:S05]  /*4ac0*/  BRA.U UP2, `(.L_x_83) ;  /* 0xfffffff502147547 */ /* 0x000fea000b83ffff */
[----:B-1----:R-:W-:-:S04]  /*4ad0*/  SHF.L.U32 R3, R11, 0x1f, RZ ;  /* 0x0000001f0b037819 */ /* 0x002fc800000006ff */
[----:B------:R-:W1:Y:S02]  /*4ae0*/  SYNCS.PHASECHK.TRANS64.TRYWAIT P0, [UR21+0x50], R3 ;  /* 0x00005003ff0075a7 */ /* 0x000e640008001115 */
[----:B-1----:R-:W-:Y:S05]  /*4af0*/  @!P0 BRA `(.L_x_84) ;  /* 0x00000034002c8947 */ /* 0x002fea0003800000 */
.L_x_146:
[----:B-1----:R-:W-:-:S07]  /*4b00*/  MOV R0, UR21 ;  /* 0x0000001500007c02 */ /* 0x002fce0008000f00 */
.L_x_85:
[----:B-1----:R-:W-:-:S04]  /*4b10*/  SHF.L.U32 R3, R11, 0x1f, RZ ;  /* 0x0000001f0b037819 */ /* 0x002fc800000006ff */
[----:B------:R1:W2:Y:S03]  /*4b20*/  SYNCS.PHASECHK.TRANS64.TRYWAIT P0, [R0+URZ+0x58], R3 ;  /* 0x00005803000075a7 */ /* 0x0002a600080011ff */
[----:B--2---:R-:W-:Y:S05]  /*4b30*/  @!P0 NANOSLEEP.SYNCS 0x989680 ;  /* 0x009896800000895d */ /* 0x004fea0003900000 */
[----:B------:R-:W2:Y:S02]  /*4b40*/  @!P0 SYNCS.PHASECHK.TRANS64 P0, [R0+URZ+0x58], R3 ;  /* 0x00005803000085a7 */ /* 0x000ea400080010ff */
[----:B--23--:R-:W-:Y:S05]  /*4b50*/  @P0 EXIT ;  /* 0x000000000000094d */ /* 0x00cfea0003800000 */
[----:B------:R-:W-:Y:S05]  /*4b60*/  BRA `(.L_x_85) ;  /* 0xfffffffc00e87947 */ /* 0x000fea000383ffff */
.L_x_74:
[----:B------:R-:W-:-:S06]  /*4b70*/  UISETP.GE.AND UP0, UPT, UR18, 0x4, UPT ;  /* 0x000000041200788c */ /* 0x000fcc000bf06270 */
[----:B------:R-:W-:-:S13]  /*4b80*/  PLOP3.LUT P0, PT, PT, PT, UP0, 0x80, 0x8 ;  /* 0x000000000008781c */ /* 0x000fda0003f0f008 */
[----:B-1----:R-:W-:Y:S05]  /*4b90*/  @!P0 EXIT ;  /* 0x000000000000894d */ /* 0x002fea0003800000 */
[----:B------:R-:W1:Y:S08]  /*4ba0*/  S2UR UR4, SR_CgaCtaId ;  /* 0x00000000000479c3 */ /* 0x000e700000008800 */
[----:B------:R-:W-:Y:S01]  /*4bb0*/  BAR.SYNC.DEFER_BLOCKING 0x6, 0xa0 ;  /* 0x0182800000007b1d */ /* 0x000fe20000010000 */
[C---:B------:R-:W-:Y:S01]  /*4bc0*/  IMAD.SHL.U32 R7, R93.reuse, 0x40, RZ ;  /* 0x000000405d077824 */ /* 0x040fe200078e00ff */
[C---:B------:R-:W-:Y:S01]  /*4bd0*/  LOP3.LUT R95, R93.reuse, 0x60, RZ, 0xc0, !PT ;  /* 0x000000605d5f7812 */ /* 0x040fe200078ec0ff */
[----:B------:R-:W-:-:S02]  /*4be0*/  IMAD.SHL.U32 R4, R93, 0x20, RZ ;  /* 0x000000205d047824 */ /* 0x000fc400078e00ff */
[----:B------:R-:W-:Y:S02]  /*4bf0*/  HFMA2 R36, -RZ, RZ, 0, 0 ;  /* 0x00000000ff247431 */ /* 0x000fe400000001ff */
[----:B------:R-:W-:Y:S01]  /*4c00*/  IMAD.SHL.U32 R6, R93, 0x2, RZ ;  /* 0x000000025d067824 */ /* 0x000fe200078e00ff */
[----:B------:R-:W-:Y:S01]  /*4c10*/  UMOV UR44, 0x400 ;  /* 0x00000400002c7882 */ /* 0x000fe20000000000 */
[----:B------:R-:W2:Y:S01]  /*4c20*/  LDC.64 R82, c[0x0][0x8b0] ;  /* 0x00022c00ff527b82 */ /* 0x000ea20000000a00 */
[----:B------:R-:W-:Y:S01]  /*4c30*/  LOP3.LUT R5, R7, 0x180, RZ, 0xc0, !PT ;  /* 0x0000018007057812 */ /* 0x000fe200078ec0ff */
[----:B------:R-:W-:Y:S01]  /*4c40*/  IMAD.U32 R37, R93, 0x10000, RZ ;  /* 0x000100005d257824 */ /* 0x000fe200078e00ff */
[----:B------:R-:W-:Y:S01]  /*4c50*/  LOP3.LUT R4, R4, 0xc00, RZ, 0xc0, !PT ;  /* 0x00000c0004047812 */ /* 0x000fe200078ec0ff */
[----:B------:R-:W-:Y:S01]  /*4c60*/  IMAD.MOV.U32 R92, RZ, RZ, RZ ;  /* 0x000000ffff5c7224 */ /* 0x000fe200078e00ff */
[----:B------:R-:W-:Y:S01]  /*4c70*/  LOP3.LUT R6, R5, 0x20, R6, 0xf8, !PT ;  /* 0x0000002005067812 */ /* 0x000fe200078ef806 */
[----:B------:R-:W-:Y:S01]  /*4c80*/  IMAD.SHL.U32 R5, R93, 0x8, RZ ;  /* 0x000000085d057824 */ /* 0x000fe200078e00ff */
[----:B------:R-:W-:Y:S01]  /*4c90*/  LOP3.LUT R4, R4, 0x40, R7, 0xf8, !PT ;  /* 0x0000004004047812 */ /* 0x000fe200078ef807 */
[----:B------:R-:W3:Y:S01]  /*4ca0*/  LDC.64 R80, c[0x0][0x8a8] ;  /* 0x00022a00ff507b82 */ /* 0x000ee20000000a00 */
[----:B------:R-:W-:Y:S01]  /*4cb0*/  LOP3.LUT R37, R37, 0x600000, RZ, 0xc0, !PT ;  /* 0x0060000025257812 */ /* 0x000fe200078ec0ff */
[----:B------:R-:W-:Y:S01]  /*4cc0*/  IMAD.MOV.U32 R87, RZ, RZ, RZ ;  /* 0x000000ffff577224 */ /* 0x000fe200078e00ff */
[----:B------:R-:W-:-:S02]  /*4cd0*/  LOP3.LUT R5, R6, 0x30, R5, 0x78, !PT ;  /* 0x0000003006057812 */ /* 0x000fc400078e7805 */
[----:B------:R-:W-:Y:S02]  /*4ce0*/  CS2R R90, SRZ ;  /* 0x00000000005a7805 */ /* 0x000fe4000001ff00 */
[----:B------:R-:W-:Y:S01]  /*4cf0*/  LOP3.LUT R4, R4, 0x200, R7, 0xf8, !PT ;  /* 0x0000020004047812 */ /* 0x000fe200078ef807 */
[----:B------:R-:W-:Y:S01]  /*4d00*/  IMAD.MOV.U32 R89, RZ, RZ, RZ ;  /* 0x000000ffff597224 */ /* 0x000fe200078e00ff */
[----:B------:R-:W-:Y:S01]  /*4d10*/  LOP3.LUT R93, R93, 0x2, RZ, 0xc0, !PT ;  /* 0x000000025d5d7812 */ /* 0x000fe200078ec0ff */
[----:B-1----:R-:W-:Y:S01]  /*4d20*/  ULEA UR44, UR4, UR44, 0x18 ;  /* 0x0000002c042c7291 */ /* 0x002fe2000f8ec0ff */
[----:B------:R-:W-:Y:S01]  /*4d30*/  LOP3.LUT R71, R4, R5, RZ, 0xfc, !PT ;  /* 0x0000000504477212 */ /* 0x000fe200078efcff */
[----:B------:R-:W1:Y:S01]  /*4d40*/  LDCU UR57, c[0x0][0x370] ;  /* 0x00006e00ff3977ac */ /* 0x000e620008000800 */
[----:B------:R-:W-:Y:S01]  /*4d50*/  IADD3 R88, PT, PT, -R93, RZ, RZ ;  /* 0x000000ff5d587210 */ /* 0x000fe20007ffe1ff */
[----:B------:R-:W-:Y:S01]  /*4d60*/  UIADD3 UR4, UPT, UPT, UR44, 0x2200, URZ ;  /* 0x000022002c047890 */ /* 0x000fe2000fffe0ff */
[----:B------:R-:W4:Y:S04]  /*4d70*/  LDCU UR43, c[0x0][0xb0c] ;  /* 0x00016180ff2b77ac */ /* 0x000f280008000800 */
[----:B------:R-:W1:Y:S01]  /*4d80*/  LDS R0, [UR44+0x120] ;  /* 0x0001202cff007984 */ /* 0x000e620008000800 */
[----:B------:R-:W-:Y:S01]  /*4d90*/  IMAD.U32 R94, RZ, RZ, UR4 ;  /* 0x00000004ff5e7e24 */ /* 0x000fe2000f8e00ff */
[----:B------:R-:W1:Y:S01]  /*4da0*/  LDCU UR39, c[0x0][0xb30] ;  /* 0x00016600ff2777ac */ /* 0x000e620008000800 */
[----:B------:R-:W1:Y:S01]  /*4db0*/  LDCU.64 UR46, c[0x0][0x888] ;  /* 0x00011100ff2e77ac */ /* 0x000e620008000a00 */
[----:B------:R-:W1:Y:S01]  /*4dc0*/  LDCU.64 UR40, c[0x0][0xb28] ;  /* 0x00016500ff2877ac */ /* 0x000e620008000a00 */
[----:B------:R-:W1:Y:S01]  /*4dd0*/  LDCU.64 UR60, c[0x0][0x890] ;  /* 0x00011200ff3c77ac */ /* 0x000e620008000a00 */
[----:B------:R-:W1:Y:S01]  /*4de0*/  LDCU.128 UR52, c[0x0][0xb10] ;  /* 0x00016200ff3477ac */ /* 0x000e620008000c00 */
[----:B------:R-:W1:Y:S01]  /*4df0*/  LDCU UR56, c[0x0][0x374] ;  /* 0x00006e80ff3877ac */ /* 0x000e620008000800 */
[----:B------:R-:W-:Y:S01]  /*4e00*/  UIADD3 UR63, UPT, UPT, UR44, 0x200, URZ ;  /* 0x000002002c3f7890 */ /* 0x000fe2000fffe0ff */
[----:B-1234-:R-:W-:-:S11]  /*4e10*/  IMAD.IADD R37, R0, 0x1, R37 ;  /* 0x0000000100257824 */ /* 0x01efd600078e0225 */
.L_x_111:
[----:B------:R-:W-:Y:S02]  /*4e20*/  LEA R3, R87, UR44, 0x3 ;  /* 0x0000002c57037c11 */ /* 0x000fe4000f8e18ff */
[----:B------:R-:W-:Y:S02]  /*4e30*/  SHF.L.U32 R0, R91, 0x1f, RZ ;  /* 0x0000001f5b007819 */ /* 0x000fe400000006ff */
[----:B------:R-:W-:Y:S02]  /*4e40*/  LEA R5, R87, UR44, 0x4 ;  /* 0x0000002c57057c11 */ /* 0x000fe4000f8e20ff */
[----:B-1----:R-:W1:Y:S02]  /*4e50*/  SYNCS.PHASECHK.TRANS64.TRYWAIT P0, [R3+URZ+0x70], R0 ;  /* 0x00007000030075a7 */ /* 0x002e6400080011ff */
[----:B-1----:R-:W-:Y:S05]  /*4e60*/  @!P0 BRA `(.L_x_86) ;  /* 0x0000003000688947 */ /* 0x002fea0003800000 */
.L_x_147:
[----:B------:R-:W2:Y:S01]  /*4e70*/  LDS.128 R4, [R5+0x100] ;  /* 0x0001000005047984 */ /* 0x000ea20000000c00 */
[----:B------:R-:W-:Y:S01]  /*4e80*/  UISETP.GE.AND UP0, UPT, UR42, 0x1, UPT ;  /* 0x000000012a00788c */ /* 0x000fe2000bf06270 */
[----:B------:R-:W-:Y:S01]  /*4e90*/  @!PT LDS RZ, [RZ] ;  /* 0x00000000fffff984 */ /* 0x000fe20000000800 */
[----:B------:R-:W-:Y:S01]  /*4ea0*/  @!PT LDS RZ, [RZ] ;  /* 0x00000000fffff984 */ /* 0x000fe20000000800 */
[----:B------:R-:W-:Y:S01]  /*4eb0*/  @!PT LDS RZ, [RZ] ;  /* 0x00000000fffff984 */ /* 0x000fe20000000800 */
[----:B------:R-:W-:Y:S01]  /*4ec0*/  @!PT LDS RZ, [RZ] ;  /* 0x00000000fffff984 */ /* 0x000fe20000000800 */
[----:B------:R3:W-:Y:S06]  /*4ed0*/  MEMBAR.ALL.CTA ;  /* 0x0000000000007992 */ /* 0x0007ec0000008000 */
[----:B---3--:R-:W3:Y:S01]  /*4ee0*/  FENCE.VIEW.ASYNC.S ;  /* 0x00000000000073c6 */ /* 0x008ee20000000000 */
[----:B--2---:R-:W-:Y:S11]  /*4ef0*/  LOP3.LUT P0, RZ, R6, 0x1, RZ, 0xc0, !PT ;  /* 0x0000000106ff7812 */ /* 0x004ff6000780c0ff */
[----:B------:R-:W-:Y:S02]  /*4f00*/  @!UPT UIADD3 URZ, UPT, UPT, URZ, URZ, URZ ;  /* 0x000000fffffff290 */ /* 0x000fe4000fffe0ff */
[----:B---3--:R-:W-:Y:S01]  /*4f10*/  VOTEU.ANY UP1, P0 ;  /* 0x0000000000ff7886 */ /* 0x008fe20000020100 */
[----:B------:R-:W-:Y:S01]  /*4f20*/  PLOP3.LUT P0, PT, PT, PT, UP1, 0x80, 0x8 ;  /* 0x000000000008781c */ /* 0x000fe20003f0f018 */
[----:B------:R-:W-:Y:S11]  /*4f30*/  UP2UR UR45, UPR, URZ, 0x2 ;  /* 0x00000002ff2d7883 */ /* 0x000ff60008000000 */
[----:B------:R-:W-:Y:S01]  /*4f40*/  @!UPT UIADD3 URZ, UPT, UPT, URZ, URZ, URZ ;  /* 0x000000fffffff290 */ /* 0x000fe2000fffe0ff */
[----:B-1----:R-:W-:Y:S02]  /*4f50*/  @P0 SHF.R.U32.HI R0, RZ, 0x10, R5 ;  /* 0x00000010ff000819 */ /* 0x002fe40000011605 */
        /* <DEDUP_REMOVED lines=12> */
[----:B------:R-:W2:Y:S01]  /*5020*/  LDCU UR12, c[0x0][0xb20] ;  /* 0x00016400ff0c77ac */ /* 0x000ea20008000800 */
[----:B------:R-:W-:Y:S02]  /*5030*/  UIMAD.WIDE.U32 UR4, UR56, UR55, URZ ;  /* 0x00000037380472a5 */ /* 0x000fe4000f8e00ff */
[----:B------:R-:W-:Y:S02]  /*5040*/  UIMAD.WIDE.U32 UR6, UR57, UR52, URZ ;  /* 0x00000034390672a5 */ /* 0x000fe4000f8e00ff */
[----:B------:R-:W-:Y:S02]  /*5050*/  UISETP.NE.AND UP0, UPT, UR54, 0x1, UPT ;  /* 0x000000013600788c */ /* 0x000fe4000bf05270 */
[----:B------:R-:W-:Y:S02]  /*5060*/  UIMAD.WIDE.U32 UR8, UR37, UR55, URZ ;  /* 0x00000037250872a5 */ /* 0x000fe4000f8e00ff */
[----:B------:R-:W-:Y:S02]  /*5070*/  UIMAD.WIDE.U32 UR10, UR38, UR52, URZ ;  /* 0x00000034260a72a5 */ /* 0x000fe4000f8e00ff */
[----:B------:R-:W-:Y:S02]  /*5080*/  UISETP.NE.AND UP1, UPT, UR43, 0x1, UPT ;  /* 0x000000012b00788c */ /* 0x000fe4000bf25270 */
[----:B------:R-:W-:Y:S01]  /*5090*/  UISETP.NE.AND UP2, UPT, UR42, 0x1, UPT ;  /* 0x000000012a00788c */ /* 0x000fe2000bf45270 */
[----:B------:R-:W-:Y:S02]  /*50a0*/  UMOV UR4, UR5 ;  /* 0x0000000500047c82 */ /* 0x000fe40008000000 */
[----:B--2---:R-:W-:Y:S03]  /*50b0*/  USHF.R.U32.HI UR5, URZ, UR12, UR4 ;  /* 0x0000000cff057299 */ /* 0x004fe60008011604 */
[----:B------:R-:W-:Y:S02]  /*50c0*/  UMOV UR4, UR7 ;  /* 0x0000000700047c82 */ /* 0x000fe40008000000 */
[----:B------:R-:W-:Y:S02]  /*50d0*/  USHF.R.U32.HI UR7, URZ, UR53, UR4 ;  /* 0x00000035ff077299 */ /* 0x000fe40008011604 */
[----:B------:R-:W-:Y:S02]  /*50e0*/  USEL UR4, UR56, UR5, !UP0 ;  /* 0x0000000538047287 */ /* 0x000fe4000c000000 */
[----:B------:R-:W-:Y:S01]  /*50f0*/  USEL UR7, UR57, UR7, !UP1 ;  /* 0x0000000739077287 */ /* 0x000fe2000c800000 */
[----:B------:R-:W-:Y:S01]  /*5100*/  UMOV UR5, UR9 ;  /* 0x0000000900057c82 */ /* 0x000fe20008000000 */
[----:B------:R-:W-:Y:S02]  /*5110*/  UIMAD.WIDE.U32 UR8, UR4, UR40, URZ ;  /* 0x00000028040872a5 */ /* 0x000fe4000f8e00ff */
[----:B------:R-:W-:Y:S03]  /*5120*/  USHF.R.U32.HI UR6, URZ, UR12, UR5 ;  /* 0x0000000cff067299 */ /* 0x000fe60008011605 */
[----:B------:R-:W-:Y:S01]  /*5130*/  UMOV UR5, UR11 ;  /* 0x0000000b00057c82 */ /* 0x000fe20008000000 */
[----:B------:R-:W-:Y:S02]  /*5140*/  UIMAD.WIDE.U32 UR10, UR7, UR40, URZ ;  /* 0x00000028070a72a5 */ /* 0x000fe4000f8e00ff */
[----:B------:R-:W-:Y:S02]  /*5150*/  USHF.R.U32.HI UR12, URZ, UR53, UR5 ;  /* 0x00000035ff0c7299 */ /* 0x000fe40008011605 */
[----:B------:R-:W-:Y:S01]  /*5160*/  USEL UR6, UR37, UR6, !UP0 ;  /* 0x0000000625067287 */ /* 0x000fe2000c000000 */
[----:B------:R-:W-:Y:S02]  /*5170*/  UMOV UR5, UR9 ;  /* 0x0000000900057c82 */ /* 0x000fe40008000000 */
[----:B------:R-:W-:Y:S01]  /*5180*/  UMOV UR10, UR11 ;  /* 0x0000000b000a7c82 */ /* 0x000fe20008000000 */
[----:B------:R-:W-:Y:S02]  /*5190*/  @UP2 USHF.R.U32.HI UR4, URZ, UR41, UR5 ;  /* 0x00000029ff042299 */ /* 0x000fe40008011605 */
[----:B------:R-:W-:Y:S02]  /*51a0*/  @UP2 USHF.R.U32.HI UR7, URZ, UR41, UR10 ;  /* 0x00000029ff072299 */ /* 0x000fe4000801160a */
[----:B------:R-:W-:Y:S02]  /*51b0*/  UIMAD UR4, UR42, UR4, URZ ;  /* 0x000000042a0472a4 */ /* 0x000fe4000f8e02ff */
[----:B------:R-:W-:Y:S02]  /*51c0*/  UIMAD.WIDE.U32 UR10, UR6, UR40, URZ ;  /* 0x00000028060a72a5 */ /* 0x000fe4000f8e00ff */
[----:B------:R-:W-:Y:S02]  /*51d0*/  USEL UR5, UR38, UR12, !UP1 ;  /* 0x0000000c26057287 */ /* 0x000fe4000c800000 */
[----:B------:R-:W-:Y:S02]  /*51e0*/  UIMAD UR8, UR42, UR7, URZ ;  /* 0x000000072a0872a4 */ /* 0x000fe4000f8e02ff */
[----:B------:R-:W-:Y:S03]  /*51f0*/  UISETP.GE.AND UP0, UPT, UR6, UR4, UPT ;  /* 0x000000040600728c */ /* 0x000fe6000bf06270 */
[----:B------:R-:W-:Y:S01]  /*5200*/  UMOV UR4, UR11 ;  /* 0x0000000b00047c82 */ /* 0x000fe20008000000 */
[----:B------:R-:W-:Y:S02]  /*5210*/  UISETP.GE.OR UP0, UPT, UR5, UR8, UP0 ;  /* 0x000000080500728c */ /* 0x000fe40008706670 */
[----:B------:R-:W-:Y:S02]  /*5220*/  USHF.R.U32.HI UR4, URZ, UR41, UR4 ;  /* 0x00000029ff047299 */ /* 0x000fe40008011604 */
[----:B------:R-:W-:Y:S02]  /*5230*/  UIMAD.WIDE.U32 UR8, UR5, UR40, URZ ;  /* 0x00000028050872a5 */ /* 0x000fe4000f8e00ff */
[----:B------:R-:W-:Y:S02]  /*5240*/  USEL UR11, UR6, UR4, !UP2 ;  /* 0x00000004060b7287 */ /* 0x000fe4000d000000 */
[----:B------:R-:W-:Y:S02]  /*5250*/  UIADD3 UR8, UPT, UPT, -UR5, URZ, URZ ;  /* 0x000000ff05087290 */ /* 0x000fe4000fffe1ff */
[----:B------:R-:W-:Y:S01]  /*5260*/  UIADD3 UR10, UPT, UPT, -UR11, URZ, URZ ;  /* 0x000000ff0b0a7290 */ /* 0x000fe2000fffe1ff */
[----:B------:R-:W-:Y:S01]  /*5270*/  @!UP0 UMOV UR4, UR9 ;  /* 0x0000000900048c82 */ /* 0x000fe20008000000 */
[----:B------:R-:W-:Y:S02]  /*5280*/  UIADD3 UR9, UPT, UPT, -UR6, URZ, URZ ;  /* 0x000000ff06097290 */ /* 0x000fe4000fffe1ff */
[----:B------:R-:W-:Y:S02]  /*5290*/  @!UP0 USHF.R.U32.HI UR4, URZ, UR41, UR4 ;  /* 0x00000029ff048299 */ /* 0x000fe40008011604 */
[----:B------:R-:W-:Y:S02]  /*52a0*/  UIMAD UR10, UR42, UR10, UR6 ;  /* 0x0000000a2a0a72a4 */ /* 0x000fe4000f8e0206 */
[----:B------:R-:W-:Y:S04]  /*52b0*/  @!UP0 USEL UR4, UR5, UR4, !UP2 ;  /* 0x0000000405048287 */ /* 0x000fe8000d000000 */
[----:B------:R-:W-:Y:S02]  /*52c0*/  @!UP0 UIMAD UR10, UR7, UR10, UR4 ;  /* 0x0000000a070a82a4 */ /* 0x000fe4000f8e0204 */
[----:B------:R-:W-:Y:S02]  /*52d0*/  @!UP0 UIADD3 UR11, UPT, UPT, UR11, -UR4, URZ ;  /* 0x800000040b0b8290 */ /* 0x000fe4000fffe0ff */
[----:B------:R-:W-:Y:S02]  /*52e0*/  UIMAD UR7, UR43, UR8, UR38 ;  /* 0x000000082b0772a4 */ /* 0x000fe4000f8e0226 */
[----:B------:R-:W-:Y:S02]  /*52f0*/  @!UP0 UIMAD UR6, UR11, UR42, UR5 ;  /* 0x0000002a0b0682a4 */ /* 0x000fe4000f8e0205 */
[----:B------:R-:W-:Y:S01]  /*5300*/  UIMAD UR4, UR54, UR9, UR37 ;  /* 0x00000009360472a4 */ /* 0x000fe2000f8e0225 */
[----:B------:R-:W-:Y:S02]  /*5310*/  @!UP0 UMOV UR5, UR10 ;  /* 0x0000000a00058c82 */ /* 0x000fe40008000000 */
[----:B------:R-:W-:Y:S02]  /*5320*/  UIMAD UR38, UR5, UR43, UR7 ;  /* 0x0000002b052672a4 */ /* 0x000fe4000f8e0207 */
[----:B------:R-:W-:Y:S11]  /*5330*/  UIMAD UR37, UR6, UR54, UR4 ;  /* 0x00000036062572a4 */ /* 0x000ff6000f8e0204 */
[----:B------:R-:W-:Y:S01]  /*5340*/  @!UPT UIADD3 URZ, UPT, UPT, URZ, URZ, URZ ;  /* 0x000000fffffff290 */ /* 0x000fe2000fffe0ff */
.L_x_87:
[----:B------:R-:W-:Y:S01]  /*5350*/  UISETP.NE.AND UP0, UPT, UR39, 0x1, UPT ;  /* 0x000000012700788c */ /* 0x000fe2000bf05270 */
[----:B------:R-:W-:Y:S01]  /*5360*/  IADD3 R87, PT, PT, R87, 0x1, RZ ;  /* 0x0000000157577810 */ /* 0x000fe20007ffe0ff */
[----:B------:R-:W-:Y:S02]  /*5370*/  USHF.L.U32 UR50, UR20, 0x6, URZ ;  /* 0x0000000614327899 */ /* 0x000fe400080006ff */
[----:B------:R-:W-:Y:S07]  /*5380*/  USHF.L.U32 UR49, UR30, 0x7, URZ ;  /* 0x000000071e317899 */ /* 0x000fee00080006ff */
[----:B------:R-:W2:Y:S01]  /*5390*/  @!UP0 LDCU.128 UR12, c[0x0][0xb10] ;  /* 0x00016200ff0c87ac */ /* 0x000ea20008000c00 */
[----:B------:R-:W3:Y:S01]  /*53a0*/  @!UP0 LDCU UR5, c[0x0][0xb0c] ;  /* 0x00016180ff0587ac */ /* 0x000ee20008000800 */
[----:B------:R-:W4:Y:S01]  /*53b0*/  @!UP0 LDCU UR10, c[0x0][0xb20] ;  /* 0x00016400ff0a87ac */ /* 0x000f220008000800 */
[----:B--2---:R-:W-:Y:S02]  /*53c0*/  UIMAD.WIDE.U32 UR8, UR38, UR12, URZ ;  /* 0x0000000c260872a5 */ /* 0x004fe4000f8e00ff */
[----:B------:R-:W-:Y:S02]  /*53d0*/  UIMAD.WIDE.U32 UR6, UR37, UR15, URZ ;  /* 0x0000000f250672a5 */ /* 0x000fe4000f8e00ff */
[----:B------:R-:W-:Y:S03]  /*53e0*/  @!UP0 UISETP.NE.AND UP1, UPT, UR14, 0x1, UPT ;  /* 0x000000010e00888c */ /* 0x000fe6000bf25270 */
[----:B------:R-:W-:Y:S01]  /*53f0*/  @!UP0 UMOV UR4, UR9 ;  /* 0x0000000900048c82 */ /* 0x000fe20008000000 */
[----:B---3--:R-:W-:Y:S02]  /*5400*/  @!UP0 UISETP.NE.AND UP2, UPT, UR5, 0x1, UPT ;  /* 0x000000010500888c */ /* 0x008fe4000bf45270 */
[----:B------:R-:W-:Y:S01]  /*5410*/  @!UP0 USHF.R.U32.HI UR4, URZ, UR13, UR4 ;  /* 0x0000000dff048299 */ /* 0x000fe20008011604 */
[----:B------:R-:W-:Y:S02]  /*5420*/  @!UP0 UMOV UR6, UR7 ;  /* 0x0000000700068c82 */ /* 0x000fe40008000000 */
[----:B----4-:R-:W-:Y:S02]  /*5430*/  @!UP0 USHF.R.U32.HI UR6, URZ, UR10, UR6 ;  /* 0x0000000aff068299 */ /* 0x010fe40008011606 */
[----:B------:R-:W-:Y:S02]  /*5440*/  @!UP0 USEL UR7, UR38, UR4, !UP2 ;  /* 0x0000000426078287 */ /* 0x000fe4000d000000 */
[----:B------:R-:W-:Y:S04]  /*5450*/  @!UP0 USEL UR6, UR37, UR6, !UP1 ;  /* 0x0000000625068287 */ /* 0x000fe8000c800000 */
[----:B------:R-:W-:Y:S02]  /*5460*/  @!UP0 UIADD3 UR4, UPT, UPT, -UR7, UR6, URZ ;  /* 0x0000000607048290 */ /* 0x000fe4000fffe1ff */
[----:B------:R-:W-:Y:S02]  /*5470*/  @!UP0 UIADD3 UR6, UPT, UPT, UR7, -UR6, URZ ;  /* 0x8000000607068290 */ /* 0x000fe4000fffe0ff */
[----:B------:R-:W-:Y:S02]  /*5480*/  @!UP0 UIMAD UR38, UR4, UR5, UR38 ;  /* 0x00000005042682a4 */ /* 0x000fe4000f8e0226 */
[----:B------:R-:W-:Y:S02]  /*5490*/  @!UP0 UIMAD UR37, UR6, UR14, UR37 ;  /* 0x0000000e062582a4 */ /* 0x000fe4000f8e0225 */
[----:B------:R-:W-:Y:S09]  /*54a0*/  ULOP3.LUT UP0, URZ, UR63, 0x1b0, URZ, 0xc0, !UPT ;  /* 0x000001b03fff7892 */ /* 0x000ff2000f80c0ff */
[----:B------:R-:W-:Y:S05]  /*54b0*/  BRA.U !UP0, `(.L_x_88) ;  /* 0x0000000108407547 */ /* 0x000fea000b800000 */
[----:B------:R-:W2:Y:S01]  /*54c0*/  LDCU.64 UR8, c[0x4][0x80] ;  /* 0x01001000ff0877ac */ /* 0x000ea20008000a00 */
[----:B------:R-:W-:Y:S01]  /*54d0*/  MOV R3, 0x0 ;  /* 0x0000000000037802 */ /* 0x000fe20000000f00 */
[----:B------:R-:W-:Y:S02]  /*54e0*/  HFMA2 R12, -RZ, RZ, 0, 5.9604644775390625e-08 ;  /* 0x00000001ff0c7431 */ /* 0x000fe400000001ff */
[----:B------:R-:W-:Y:S02]  /*54f0*/  IMAD.MOV.U32 R8, RZ, RZ, 0x70 ;  /* 0x00000070ff087424 */ /* 0x000fe400078e00ff */
[----:B------:R-:W-:Y:S01]  /*5500*/  IMAD.MOV.U32 R13, RZ, RZ, RZ ;  /* 0x000000ffff0d7224 */ /* 0x000fe200078e00ff */
[----:B------:R-:W3:Y:S01]  /*5510*/  LDCU.64 UR6, c[0x4][0x88] ;  /* 0x01001100ff0677ac */ /* 0x000ee20008000a00 */
[----:B------:R-:W4:Y:S01]  /*5520*/  LDC.64 R2, c[0x4][R3] ;  /* 0x0100000003027b82 */ /* 0x000f220000000a00 */
[----:B------:R-:W1:Y:S01]  /*5530*/  LDCU.64 UR4, c[0x4][0x8] ;  /* 0x01000100ff0477ac */ /* 0x000e620008000a00 */
[----:B--2---:R-:W-:Y:S01]  /*5540*/  MOV R5, UR9 ;  /* 0x0000000900057c02 */ /* 0x004fe20008000f00 */
[----:B------:R-:W-:Y:S01]  /*5550*/  IMAD.U32 R4, RZ, RZ, UR8 ;  /* 0x00000008ff047e24 */ /* 0x000fe2000f8e00ff */
[----:B---3--:R-:W-:Y:S01]  /*5560*/  MOV R7, UR7 ;  /* 0x0000000700077c02 */ /* 0x008fe20008000f00 */
[----:B------:R-:W-:Y:S01]  /*5570*/  IMAD.U32 R6, RZ, RZ, UR6 ;  /* 0x00000006ff067e24 */ /* 0x000fe2000f8e00ff */
[----:B-1----:R-:W-:Y:S01]  /*5580*/  MOV R11, UR5 ;  /* 0x00000005000b7c02 */ /* 0x002fe20008000f00 */
[----:B------:R-:W-:Y:S02]  /*5590*/  IMAD.U32 R10, RZ, RZ, UR4 ;  /* 0x00000004ff0a7e24 */ /* 0x000fe4000f8e00ff */
[----:B------:R-:W-:Y:S07]  /*55a0*/  LEPC R20, `(.L_x_88) ;  /* 0x000000001014794e */ /* 0x000fee0000000000 */
[----:B----45:R-:W-:Y:S05]  /*55b0*/  CALL.ABS.NOINC R2 ;  /* 0x0000000002007343 */ /* 0x030fea0003c00000 */
.L_x_88:
[----:B------:R-:W-:Y:S01]  /*55c0*/  LOP3.LUT P0, RZ, R94, 0x1b0, RZ, 0xc0, !PT ;  /* 0x000001b05eff7812 */ /* 0x000fe2000780c0ff */
[----:B------:R-:W-:Y:S11]  /*55d0*/  BSSY.RECONVERGENT B6, `(.L_x_89) ;  /* 0x0000013000067945 */ /* 0x000ff60003800200 */
[----:B------:R-:W-:Y:S01]  /*55e0*/  @!UPT UIADD3 URZ, UPT, UPT, URZ, URZ, URZ ;  /* 0x000000fffffff290 */ /* 0x000fe2000fffe0ff */
[----:B------:R-:W-:Y:S05]  /*55f0*/  @!P0 BRA `(.L_x_90) ;  /* 0x0000000000408947 */ /* 0x000fea0003800000 */
        /* <DEDUP_REMOVED lines=16> */
.L_x_90:
[----:B------:R-:W-:Y:S05]  /*5700*/  BSYNC.RECONVERGENT B6 ;  /* 0x0000000000067941 */ /* 0x000fea0003800200 */
.L_x_89:
[----:B------:R-:W-:Y:S01]  /*5710*/  R2UR UR4, R86 ;  /* 0x00000000560472ca */ /* 0x000fe200000e0000 */
[----:B------:R-:W-:Y:S01]  /*5720*/  UISETP.NE.U32.AND UP0, UPT, UR60, URZ, UPT ;  /* 0x000000ff3c00728c */ /* 0x000fe2000bf05070 */
[----:B------:R-:W-:Y:S02]  /*5730*/  ISETP.NE.U32.AND P4, PT, R82, RZ, PT ;  /* 0x000000ff5200720c */ /* 0x000fe40003f85070 */
[----:B------:R-:W-:Y:S01]  /*5740*/  ISETP.NE.U32.AND P2, PT, RZ, UR46, PT ;  /* 0x0000002eff007c0c */ /* 0x000fe2000bf45070 */
[----:B------:R-:W-:Y:S01]  /*5750*/  UISETP.NE.AND.EX UP1, UPT, UR61, URZ, UPT, UP0 ;  /* 0x000000ff3d00728c */ /* 0x000fe2000bf25300 */
[----:B------:R-:W-:Y:S01]  /*5760*/  ISETP.NE.AND.EX P4, PT, R83, RZ, PT, P4 ;  /* 0x000000ff5300720c */ /* 0x000fe20003f85340 */
[----:B------:R-:W-:Y:S01]  /*5770*/  UPLOP3.LUT UP0, UPT, UPT, UPT, UPT, 0x40, 0x4 ;  /* 0x000000000004789c */ /* 0x000fe20003f0e870 */
[----:B------:R-:W-:Y:S05]  /*5780*/  ISETP.NE.AND.EX P2, PT, RZ, UR47, PT, P2 ;  /* 0x0000002fff007c0c */ /* 0x000fea000bf45320 */
[----:B------:R-:W-:Y:S06]  /*5790*/  UISETP.NE.AND UP2, UPT, UR4, URZ, UPT ;  /* 0x000000ff0400728c */ /* 0x000fec000bf45270 */
[----:B------:R-:W-:Y:S05]  /*57a0*/  PLOP3.LUT P1, PT, PT, PT, UP2, 0x80, 0x8 ;  /* 0x000000000008781c */ /* 0x000fea0003f2f028 */
[----:B------:R-:W-:Y:S06]  /*57b0*/  @UP2 UPLOP3.LUT UP0, UPT, UPT, UPT, UP1, 0x80, 0x8 ;  /* 0x000000000008289c */ /* 0x000fec0003f0f010 */
[----:B------:R-:W-:Y:S01]  /*57c0*/  PLOP3.LUT P0, PT, PT, PT, UP0, 0x80, 0x8 ;  /* 0x000000000008781c */ /* 0x000fe20003f0f008 */
[----:B------:R-:W-:Y:S01]  /*57d0*/  @!UPT UIADD3 URZ, UPT, UPT, URZ, URZ, URZ ;  /* 0x000000fffffff290 */ /* 0x000fe2000fffe0ff */
[----:B------:R-:W-:Y:S11]  /*57e0*/  BRA.U !UP1, `(.L_x_91) ;  /* 0x00000001093c7547 */ /* 0x000ff6000b800000 */
[----:B------:R-:W-:Y:S01]  /*57f0*/  UISETP.NE.U32.AND UP0, UPT, UR46, URZ, UPT ;  /* 0x000000ff2e00728c */ /* 0x000fe2000bf05070 */
[----:B-1----:R-:W-:Y:S01]  /*5800*/  HFMA2 R0, -RZ, RZ, 0, 5.9604644775390625e-08 ;  /* 0x00000001ff007431 */ /* 0x002fe200000001ff */
[----:B------:R-:W1:Y:S01]  /*5810*/  LDCU.64 UR8, c[0x0][0x358] ;  /* 0x00006b00ff0877ac */ /* 0x000e620008000a00 */
[----:B------:R-:W-:Y:S01]  /*5820*/  IMAD.MOV.U32 R84, RZ, RZ, 0x1 ;  /* 0x00000001ff547424 */ /* 0x000fe200078e00ff */
[----:B------:R-:W-:Y:S06]  /*5830*/  UISETP.NE.AND.EX UP0, UPT, UR47, URZ, UPT, UP0 ;  /* 0x000000ff2f00728c */ /* 0x000fec000bf05300 */
        /* <DEDUP_REMOVED lines=9> */
[----:B--23--:R-:W-:Y:S02]  /*58d0*/  @!P3 IMAD.U32 R41, RZ, RZ, UR4 ;  /* 0x00000004ff29be24 */ /* 0x00cfe4000f8e00ff */
.L_x_91:
[----:B------:R-:W-:Y:S05]  /*58e0*/  @!P4 BRA `(.L_x_92) ;  /* 0x000000000024c947 */ /* 0x000fea0003800000 */
[----:B------:R-:W-:Y:S01]  /*58f0*/  ISETP.NE.U32.AND P3, PT, R80, RZ, PT ;  /* 0x000000ff5000720c */ /* 0x000fe20003f65070 */
[----:B------:R-:W2:Y:S03]  /*5900*/  LDCU.64 UR4, c[0x0][0x358] ;  /* 0x00006b00ff0477ac */ /* 0x000ea60008000a00 */
[----:B------:R-:W-:Y:S11]  /*5910*/  ISETP.NE.AND.EX P3, PT, R81, RZ, PT, P3 ;  /* 0x000000ff5100720c */ /* 0x000ff60003f65330 */
[----:B------:R-:W-:Y:S02]  /*5920*/  @!UPT UIADD3 URZ, UPT, UPT, URZ, URZ, URZ ;  /* 0x000000fffffff290 */ /* 0x000fe4000fffe0ff */
[----:B------:R-:W3:Y:S01]  /*5930*/  @P3 LDC.64 R2, c[0x0][0x8a8] ;  /* 0x00022a00ff023b82 */ /* 0x000ee20000000a00 */
[----:B-1----:R-:W-:Y:S04]  /*5940*/  @P3 IMAD R0, R82, UR36, RZ ;  /* 0x0000002452003c24 */ /* 0x002fe8000f8e02ff */
[----:B---3--:R-:W-:Y:S05]  /*5950*/  @P3 IMAD.WIDE R2, R0, 0x4, R2 ;  /* 0x0000000400023825 */ /* 0x008fea00078e0202 */
[----:B--2--5:R2:W5:Y:S02]  /*5960*/  @P3 LDG.E R38, desc[UR4][R2.64] ;  /* 0x0000000402263981 */ /* 0x024564000c1e1900 */
[----:B--2---:R-:W3:Y:S02]  /*5970*/  @!P3 LDC R38, c[0x0][0x8a0] ;  /* 0x00022800ff26bb82 */ /* 0x004ee40000000800 */
.L_x_92:
[----:B-----5:R-:W-:Y:S01]  /*5980*/  FSETP.NEU.AND P4, PT, R41, RZ, PT ;  /* 0x000000ff2900720b */ /* 0x020fe20003f8d000 */
[----:B------:R-:W-:Y:S01]  /*5990*/  BSSY B1, `(.L_x_93) ;  /* 0x0000042000017945 */ /* 0x000fe20003800000 */
[----:B------:R-:W-:Y:S01]  /*59a0*/  SEL R5, RZ, 0xffffffff, P2 ;  /* 0xffffffffff057807 */ /* 0x000fe20001000000 */
[----:B------:R-:W-:Y:S01]  /*59b0*/  IMAD.MOV.U32 R102, RZ, RZ, 0x1 ;  /* 0x00000001ff667424 */ /* 0x000fe200078e00ff */
[----:B------:R-:W-:Y:S02]  /*59c0*/  LOP3.LUT P3, RZ, R84, 0xff, RZ, 0xc0, !PT ;  /* 0x000000ff54ff7812 */ /* 0x000fe4000786c0ff */
[----:B------:R-:W-:Y:S02]  /*59d0*/  CS2R R78, SRZ ;  /* 0x00000000004e7805 */ /* 0x000fe4000001ff00 */
[----:B------:R-:W-:Y:S02]  /*59e0*/  @P1 SEL R4, RZ, 0xffffffff, P4 ;  /* 0xffffffffff041807 */ /* 0x000fe40002000000 */
[----:B------:R-:W-:Y:S02]  /*59f0*/  CS2R R76, SRZ ;  /* 0x00000000004c7805 */ /* 0x000fe4000001ff00 */
[----:B------:R-:W-:Y:S02]  /*5a00*/  LEA R2, R90, UR44, 0x3 ;  /* 0x0000002c5a027c11 */ /* 0x000fe4000f8e18ff */
[----:B------:R-:W-:Y:S02]  /*5a10*/  CS2R R74, SRZ ;  /* 0x00000000004a7805 */ /* 0x000fe4000001ff00 */
[----:B------:R-:W-:Y:S02]  /*5a20*/  @P0 SEL R4, R5, R4, !P3 ;  /* 0x0000000405040207 */ /* 0x000fe40005800000 */
[----:B------:R-:W-:Y:S02]  /*5a30*/  CS2R R72, SRZ ;  /* 0x0000000000487805 */ /* 0x000fe4000001ff00 */
[----:B------:R-:W-:Y:S02]  /*5a40*/  LEA R100, R36, UR44, 0x3 ;  /* 0x0000002c24647c11 */ /* 0x000fe4000f8e18ff */
[----:B------:R-:W-:Y:S02]  /*5a50*/  @P1 LOP3.LUT R4, R4, 0x1, RZ, 0xc0, !PT ;  /* 0x0000000104041812 */ /* 0x000fe400078ec0ff */
[----:B------:R-:W-:Y:S02]  /*5a60*/  SHF.L.U32 R3, R92, 0x1f, RZ ;  /* 0x0000001f5c037819 */ /* 0x000fe400000006ff */
[----:B------:R-:W-:Y:S02]  /*5a70*/  ISETP.NE.U32.OR P6, PT, R4, 0x1, !P1 ;  /* 0x000000010400780c */ /* 0x000fe40004fc5470 */
[----:B------:R-:W-:Y:S02]  /*5a80*/  PLOP3.LUT P2, PT, PT, PT, UP1, 0x80, 0x8 ;  /* 0x000000000008781c */ /* 0x000fe40003f4f018 */
[C---:B------:R-:W-:Y:S02]  /*5a90*/  LEA.HI R39, R36.reuse, R36, RZ, 0x1 ;  /* 0x0000002424277211 */ /* 0x040fe400078f08ff */
[----:B------:R-:W-:Y:S02]  /*5aa0*/  SEL R4, RZ, 0xffffffff, P4 ;  /* 0xffffffffff047807 */ /* 0x000fe40002000000 */
[----:B------:R-:W-:Y:S01]  /*5ab0*/  P2R R96, PR, RZ, 0x40 ;  /* 0x00000040ff607803 */ /* 0x000fe20000000000 */
[C---:B-1----:R-:W-:Y:S01]  /*5ac0*/  IMAD.SHL.U32 R0, R39.reuse, 0x40, RZ ;  /* 0x0000004027007824 */ /* 0x042fe200078e00ff */
[----:B------:R-:W-:Y:S03]  /*5ad0*/  LOP3.LUT R39, R39, 0xffe, RZ, 0xc0, !PT ;  /* 0x00000ffe27277812 */ /* 0x000fe600078ec0ff */
[----:B------:R-:W-:Y:S02]  /*5ae0*/  @P6 SHF.L.U32 R7, R89, 0x1f, RZ ;  /* 0x0000001f59076819 */ /* 0x000fe400000006ff */
[----:B------:R-:W-:Y:S01]  /*5af0*/  @P2 SEL R4, R5, R4, !P3 ;  /* 0x0000000405042207 */ /* 0x000fe20005800000 */
[----:B------:R-:W-:Y:S01]  /*5b00*/  IMAD.IADD R39, R36, 0x1, -R39 ;  /* 0x0000000124277824 */ /* 0x000fe200078e0a27 */
[----:B------:R-:W1:Y:S01]  /*5b10*/  @P6 SYNCS.PHASECHK.TRANS64.TRYWAIT P1, [R2+URZ+0x40], R7 ;  /* 0x00004007020065a7 */ /* 0x000e6200080211ff */
[----:B------:R-:W-:Y:S02]  /*5b20*/  LOP3.LUT R0, R0, 0xffffff80, RZ, 0xc0, !PT ;  /* 0xffffff8000007812 */ /* 0x000fe400078ec0ff */
[----:B------:R-:W-:Y:S03]  /*5b30*/  LOP3.LUT R4, R4, 0x1, RZ, 0xc0, !PT ;  /* 0x0000000104047812 */ /* 0x000fe600078ec0ff */
[----:B------:R-:W-:Y:S01]  /*5b40*/  IMAD.IADD R0, R37, 0x1, R0 ;  /* 0x0000000125007824 */ /* 0x000fe200078e0200 */
[----:B------:R-:W-:Y:S03]  /*5b50*/  ISETP.NE.U32.AND P5, PT, R4, 0x1, PT ;  /* 0x000000010400780c */ /* 0x000fe60003fa5070 */
[----:B------:R-:W-:Y:S01]  /*5b60*/  IMAD R39, R39, 0x100000, R0 ;  /* 0x0010000027277824 */ /* 0x000fe200078e0200 */
[----:B------:R-:W-:Y:S01]  /*5b70*/  P2R R103, PR, RZ, 0x20 ;  /* 0x00000020ff677803 */ /* 0x000fe20000000000 */
[----:B------:R2:W4:Y:S01]  /*5b80*/  SYNCS.PHASECHK.TRANS64.TRYWAIT P0, [R100+URZ+0x90], R3 ;  /* 0x00009003640075a7 */ /* 0x00052200080011ff */
[----:B-1----:R-:W-:Y:S01]  /*5b90*/  @P6 SEL R102, RZ, 0x1, !P1 ;  /* 0x00000001ff666807 */ /* 0x002fe20004800000 */
[----:B--2---:R-:W-:Y:S06]  /*5ba0*/  @!P6 BRA `(.L_x_94) ;  /* 0x000000000080e947 */ /* 0x004fec0003800000 */
[----:B------:R-:W-:Y:S01]  /*5bb0*/  @P5 IMAD R6, R90, 0x1000, R71 ;  /* 0x000010005a065824 */ /* 0x000fe200078e0247 */
[----:B------:R-:W1:Y:S01]  /*5bc0*/  S2R R0, SR_CgaCtaId ;  /* 0x0000000000007919 */ /* 0x000e620000008800 */
[----:B------:R-:W-:Y:S01]  /*5bd0*/  ISETP.NE.AND P1, PT, R102, RZ, PT ;  /* 0x000000ff6600720c */ /* 0x000fe20003f25270 */
[----:B------:R-:W-:Y:S01]  /*5be0*/  BSSY B0, `(.L_x_95) ;  /* 0x000000b000007945 */ /* 0x000fe20003800000 */
[----:B------:R-:W-:Y:S01]  /*5bf0*/  @P5 VIADD R4, R6, UR44 ;  /* 0x0000002c06045c36 */ /* 0x000fe20008000000 */
[----:B------:R-:W-:Y:S02]  /*5c00*/  CS2R R74, SRZ ;  /* 0x00000000004a7805 */ /* 0x000fe4000001ff00 */
[----:B------:R-:W-:Y:S02]  /*5c10*/  CS2R R72, SRZ ;  /* 0x0000000000487805 */ /* 0x000fe4000001ff00 */
[----:B------:R-:W-:Y:S01]  /*5c20*/  CS2R R78, SRZ ;  /* 0x00000000004e7805 */ /* 0x000fe2000001ff00 */
[----:B------:R-:W-:Y:S01]  /*5c30*/  @P5 IMAD R4, R93, -0x10, R4 ;  /* 0xfffffff05d045824 */ /* 0x000fe200078e0204 */
[----:B------:R-:W-:Y:S04]  /*5c40*/  CS2R R76, SRZ ;  /* 0x00000000004c7805 */ /* 0x000fe8000001ff00 */
[----:B------:R-:W-:Y:S05]  /*5c50*/  @P1 BRA `(.L_x_96) ;  /* 0x00000000000c1947 */ /* 0x000fea0003800000 */
[----:B------:R-:W-:Y:S04]  /*5c60*/  SHF.L.U32 R5, R89, 0x1f, RZ ;  /* 0x0000001f59057819 */ /* 0x000fe800000006ff */
[----:B------:R-:W2:Y:S02]  /*5c70*/  SYNCS.PHASECHK.TRANS64.TRYWAIT P1, [R2+URZ+0x40], R5 ;  /* 0x00004005020075a7 */ /* 0x000ea400080211ff */
[----:B--2---:R-:W-:Y:S05]  /*5c80*/  @!P1 BRA `(.L_x_97) ;  /* 0x0000002000f49947 */ /* 0x004fea0003800000 */
.L_x_96:
[----:B------:R-:W-:Y:S05]  /*5c90*/  BSYNC B0 ;  /* 0x0000000000007941 */ /* 0x000fea0003800000 */
.L_x_95:
[----:B------:R-:W-:Y:S01]  /*5ca0*/  ISETP.NE.AND P1, PT, R103, RZ, PT ;  /* 0x000000ff6700720c */ /* 0x000fe20003f25270 */
[----:B--2---:R-:W-:Y:S02]  /*5cb0*/  VIADD R5, R2, 0x50 ;  /* 0x0000005002057836 */ /* 0x004fe40000000000 */
[----:B------:R-:W-:Y:S03]  /*5cc0*/  VIADD R90, R90, 0x1 ;  /* 0x000000015a5a7836 */ /* 0x000fe60000000000 */
[----:B-1----:R-:W-:Y:S07]  /*5cd0*/  PRMT R0, R0, 0x654, R5 ;  /* 0x0000065400007816 */ /* 0x002fee0000000005 */
[----:B------:R1:W2:Y:S04]  /*5ce0*/  @P1 LDS.128 R72, [R6+UR44+0x200] ;  /* 0x0002002c06481984 */ /* 0x0002a80008000c00 */
[----:B------:R1:W1:Y:S01]  /*5cf0*/  @P1 LDS.128 R76, [R4+0x210] ;  /* 0x00021000044c1984 */ /* 0x0002620000000c00 */
[C---:B------:R-:W-:Y:S01]  /*5d00*/  ISETP.NE.AND P1, PT, R90.reuse, 0x2, PT ;  /* 0x000000025a00780c */ /* 0x040fe20003f25270 */
[----:B------:R-:W-:Y:S01]  /*5d10*/  @!PT LDS RZ, [RZ] ;  /* 0x00000000fffff984 */ /* 0x000fe20000000800 */
[----:B------:R-:W-:Y:S01]  /*5d20*/  @!PT LDS RZ, [RZ] ;  /* 0x00000000fffff984 */ /* 0x000fe20000000800 */
[----:B------:R-:W-:Y:S01]  /*5d30*/  @!PT LDS RZ, [RZ] ;  /* 0x00000000fffff984 */ /* 0x000fe20000000800 */
[----:B------:R-:W-:Y:S01]  /*5d40*/  @!PT LDS RZ, [RZ] ;  /* 0x00000000fffff984 */ /* 0x000fe20000000800 */
[----:B------:R5:W-:Y:S06]  /*5d50*/  MEMBAR.ALL.CTA ;  /* 0x0000000000007992 */ /* 0x000bec0000008000 */
[----:B-----5:R-:W5:Y:S01]  /*5d60*/  FENCE.VIEW.ASYNC.S ;  /* 0x00000000000073c6 */ /* 0x020f620000000000 */
[----:B------:R-:W-:Y:S01]  /*5d70*/  SEL R90, R90, RZ, P1 ;  /* 0x000000ff5a5a7207 */ /* 0x000fe20000800000 */
[----:B-----5:R5:W-:Y:S02]  /*5d80*/  SYNCS.ARRIVE.TRANS64.RED.A1T0 RZ, [R0+URZ], RZ ;  /* 0x000000ff00ff79a7 */ /* 0x020be400081004ff */
[----:B-----5:R-:W-:Y:S04]  /*5d90*/  SEL R0, RZ, 0x1, P1 ;  /* 0x00000001ff007807 */ /* 0x020fe80000800000 */
[----:B--2---:R-:W-:Y:S02]  /*5da0*/  LOP3.LUT R89, R89, R0, RZ, 0x3c, !PT ;  /* 0x0000000059597212 */ /* 0x004fe400078e3cff */
.L_x_94:
[----:B------:R-:W-:Y:S05]  /*5db0*/  BSYNC B1 ;  /* 0x0000000000017941 */ /* 0x000fea0003800000 */
.L_x_93:
[----:B------:R-:W-:Y:S04]  /*5dc0*/  SHF.R.U32.HI R0, RZ, 0x15, R39 ;  /* 0x00000015ff007819 */ /* 0x000fe80000011627 */
[----:B------:R-:W-:Y:S01]  /*5dd0*/  LOP3.LUT P1, RZ, R0, 0x3, R85, 0x48, !PT ;  /* 0x0000000300ff7812 */ /* 0x000fe20007824855 */
[----:B------:R-:W-:Y:S01]  /*5de0*/  @!UPT UIADD3 URZ, UPT, UPT, URZ, URZ, URZ ;  /* 0x000000fffffff290 */ /* 0x000fe2000fffe0ff */
[----:B----4-:R-:W-:Y:S11]  /*5df0*/  @P0 BRA `(.L_x_98) ;  /* 0x0000000000080947 */ /* 0x010ff60003800000 */
[----:B------:R-:W2:Y:S02]  /*5e00*/  SYNCS.PHASECHK.TRANS64.TRYWAIT P0, [R100+URZ+0x90], R3 ;  /* 0x00009003640075a7 */ /* 0x000ea400080011ff */
[----:B--2---:R-:W-:Y:S05]  /*5e10*/  @!P0 BRA `(.L_x_99) ;  /* 0x0000002000a48947 */ /* 0x004fea0003800000 */
.L_x_98:
[----:B------:R-:W-:Y:S05]  /*5e20*/  @!P1 BRA `(.L_x_100) ;  /* 0x0000000000409947 */ /* 0x000fea0003800000 */
[----:B------:R-:W4:Y:S01]  /*5e30*/  LDCU.64 UR8, c[0x4][0x70] ;  /* 0x01000e00ff0877ac */ /* 0x000f220008000a00 */
[----:B--2---:R-:W-:Y:S01]  /*5e40*/  MOV R3, 0x0 ;  /* 0x0000000000037802 */ /* 0x004fe20000000f00 */
[----:B------:R-:W-:Y:S02]  /*5e50*/  HFMA2 R12, -RZ, RZ, 0, 5.9604644775390625e-08 ;  /* 0x00000001ff0c7431 */ /* 0x000fe400000001ff */
[----:B------:R-:W-:Y:S02]  /*5e60*/  IMAD.MOV.U32 R8, RZ, RZ, 0x192 ;  /* 0x00000192ff087424 */ /* 0x000fe400078e00ff */
[----:B------:R-:W-:Y:S01]  /*5e70*/  IMAD.MOV.U32 R13, RZ, RZ, RZ ;  /* 0x000000ffff0d7224 */ /* 0x000fe200078e00ff */
[----:B------:R-:W2:Y:S01]  /*5e80*/  LDCU.64 UR6, c[0x4][0x78] ;  /* 0x01000f00ff0677ac */ /* 0x000ea20008000a00 */
[----:B------:R-:W3:Y:S01]  /*5e90*/  LDC.64 R2, c[0x4][R3] ;  /* 0x0100000003027b82 */ /* 0x000ee20000000a00 */
[----:B------:R-:W5:Y:S01]  /*5ea0*/  LDCU.64 UR4, c[0x4][0x10] ;  /* 0x01000200ff0477ac */ /* 0x000f620008000a00 */
[----:B----4-:R-:W-:Y:S01]  /*5eb0*/  MOV R5, UR9 ;  /* 0x0000000900057c02 */ /* 0x010fe20008000f00 */
[----:B-1----:R-:W-:Y:S01]  /*5ec0*/  IMAD.U32 R4, RZ, RZ, UR8 ;  /* 0x00000008ff047e24 */ /* 0x002fe2000f8e00ff */
[----:B--2---:R-:W-:Y:S01]  /*5ed0*/  MOV R7, UR7 ;  /* 0x0000000700077c02 */ /* 0x004fe20008000f00 */
[----:B------:R-:W-:Y:S01]  /*5ee0*/  IMAD.U32 R6, RZ, RZ, UR6 ;  /* 0x00000006ff067e24 */ /* 0x000fe2000f8e00ff */
[----:B-----5:R-:W-:Y:S01]  /*5ef0*/  MOV R11, UR5 ;  /* 0x00000005000b7c02 */ /* 0x020fe20008000f00 */
[----:B------:R-:W-:Y:S02]  /*5f00*/  IMAD.U32 R10, RZ, RZ, UR4 ;  /* 0x00000004ff0a7e24 */ /* 0x000fe4000f8e00ff */
[----:B------:R-:W-:Y:S07]  /*5f10*/  LEPC R20, `(.L_x_100) ;  /* 0x000000001014794e */ /* 0x000fee0000000000 */
[----:B---3--:R-:W-:Y:S05]  /*5f20*/  CALL.ABS.NOINC R2 ;  /* 0x0000000002007343 */ /* 0x008fea0003c00000 */
.L_x_100:
[-C--:B------:R-:W-:Y:S01]  /*5f30*/  F2FP.F16.E5M2.UNPACK_B R42, R72.reuse ;  /* 0x00000048ff2a723e */ /* 0x080fe200020004ff */
[----:B------:R-:W-:Y:S05]  /*5f40*/  WARPSYNC.ALL ;  /* 0x0000000000007948 */ /* 0x000fea0003800000 */
[----:B------:R-:W-:Y:S01]  /*5f50*/  R2UR UR4, R39 ;  /* 0x00000000270472ca */ /* 0x000fe200000e0000 */
[--C-:B------:R-:W-:Y:S01]  /*5f60*/  HADD2.F32 R40, -RZ, R42.reuse.H0_H0 ;  /* 0x2000002aff287230 */ /* 0x100fe20000004100 */
[----:B------:R-:W-:Y:S01]  /*5f70*/  F2FP.F16.E5M2.UNPACK_B R43, R72.H1 ;  /* 0x00000048ff2b723e */ /* 0x000fe200030004ff */
[----:B------:R-:W-:Y:S01]  /*5f80*/  HADD2.F32 R42, -RZ, R42.H1_H1 ;  /* 0x3000002aff2a7230 */ /* 0x000fe20000004100 */
[-C--:B------:R-:W-:Y:S01]  /*5f90*/  F2FP.F16.E5M2.UNPACK_B R45, R73.reuse ;  /* 0x00000049ff2d723e */ /* 0x080fe200020004ff */
[----:B------:R-:W-:Y:S01]  /*5fa0*/  BSSY.RECONVERGENT B0, `(.L_x_101) ;  /* 0x0000099000007945 */ /* 0x000fe20003800200 */
[----:B------:R-:W-:Y:S01]  /*5fb0*/  F2FP.F16.E5M2.UNPACK_B R47, R73.H1 ;  /* 0x00000049ff2f723e */ /* 0x000fe200030004ff */
[--C-:B------:R-:W-:Y:S01]  /*5fc0*/  HADD2.F32 R44, -RZ, R43.reuse.H0_H0 ;  /* 0x2000002bff2c7230 */ /* 0x100fe20000004100 */
[-C--:B------:R-:W-:Y:S01]  /*5fd0*/  F2FP.F16.E5M2.UNPACK_B R49, R74.reuse ;  /* 0x0000004aff31723e */ /* 0x080fe200020004ff */
[----:B------:R-:W-:Y:S01]  /*5fe0*/  HADD2.F32 R46, -RZ, R43.H1_H1 ;  /* 0x3000002bff2e7230 */ /* 0x000fe20000004100 */
[----:B------:R-:W-:Y:S01]  /*5ff0*/  F2FP.F16.E5M2.UNPACK_B R51, R74.H1 ;  /* 0x0000004aff33723e */ /* 0x000fe200030004ff */
[--C-:B------:R-:W-:Y:S01]  /*6000*/  HADD2.F32 R43, -RZ, R45.reuse.H0_H0 ;  /* 0x2000002dff2b7230 */ /* 0x100fe20000004100 */
[-C--:B------:R-:W-:Y:S01]  /*6010*/  F2FP.F16.E5M2.UNPACK_B R53, R75.reuse ;  /* 0x0000004bff35723e */ /* 0x080fe200020004ff */
[----:B-1----:R-:W-:Y:S01]  /*6020*/  LDTM.16dp32bit_t0_t15.x32 R4, tmem[UR4] ;  /* 0x00000004000479ee */ /* 0x002fe20008a80000 */
[----:B------:R-:W3:Y:S01]  /*6030*/  LDTM.16dp32bit_t16_t31.x32 R4, tmem[UR4+0x20] ;  /* 0x00002004000479ee */ /* 0x000ee20008aa0000 */
[----:B------:R-:W-:Y:S01]  /*6040*/  ISETP.NE.AND P6, PT, R96, RZ, PT ;  /* 0x000000ff6000720c */ /* 0x000fe20003fc5270 */
[----:B------:R-:W-:Y:S01]  /*6050*/  HADD2.F32 R48, -RZ, R45.H1_H1 ;  /* 0x3000002dff307230 */ /* 0x000fe20000004100 */
[----:B------:R-:W-:Y:S01]  /*6060*/  IADD3 R109, PT, PT, R71, UR44, RZ ;  /* 0x0000002c476d7c10 */ /* 0x000fe2000fffe0ff */
[----:B------:R-:W-:Y:S01]  /*6070*/  HADD2.F32 R52, -RZ, R49.H1_H1 ;  /* 0x30000031ff347230 */ /* 0x000fe20000004100 */
[----:B------:R-:W-:Y:S01]  /*6080*/  SHF.L.U32 R108, R88, 0x4, RZ ;  /* 0x00000004586c7819 */ /* 0x000fe200000006ff */
[----:B------:R-:W-:Y:S01]  /*6090*/  HADD2.F32 R56, -RZ, R53.H1_H1 ;  /* 0x30000035ff387230 */ /* 0x000fe20000004100 */
[----:B------:R-:W-:Y:S01]  /*60a0*/  F2FP.F16.E5M2.UNPACK_B R55, R75.H1 ;  /* 0x0000004bff37723e */ /* 0x000fe200030004ff */
[--C-:B------:R-:W-:Y:S01]  /*60b0*/  HADD2.F32 R45, -RZ, R47.reuse.H0_H0 ;  /* 0x2000002fff2d7230 */ /* 0x100fe20000004100 */
[----:B------:R-:W-:Y:S01]  /*60c0*/  IADD3 R101, PT, PT, R109, R108, RZ ;  /* 0x0000006c6d657210 */ /* 0x000fe20007ffe0ff */
[----:B------:R-:W-:Y:S01]  /*60d0*/  HADD2.F32 R50, -RZ, R47.H1_H1 ;  /* 0x3000002fff327230 */ /* 0x000fe20000004100 */
[-C--:B------:R-:W-:Y:S01]  /*60e0*/  F2FP.F16.E5M2.UNPACK_B R57, R76.reuse ;  /* 0x0000004cff39723e */ /* 0x080fe200020004ff */
[----:B------:R-:W-:Y:S01]  /*60f0*/  HADD2.F32 R47, -RZ, R49.H0_H0 ;  /* 0x20000031ff2f7230 */ /* 0x000fe20000004100 */
[----:B------:R-:W-:Y:S01]  /*6100*/  F2FP.F16.E5M2.UNPACK_B R59, R76.H1 ;  /* 0x0000004cff3b723e */ /* 0x000fe200030004ff */
[----:B------:R-:W-:Y:S01]  /*6110*/  HADD2.F32 R49, -RZ, R51.H0_H0 ;  /* 0x20000033ff317230 */ /* 0x000fe20000004100 */
[-C--:B------:R-:W-:Y:S01]  /*6120*/  F2FP.F16.E5M2.UNPACK_B R61, R77.reuse ;  /* 0x0000004dff3d723e */ /* 0x080fe200020004ff */
[----:B------:R-:W-:Y:S01]  /*6130*/  HADD2.F32 R60, -RZ, R57.H1_H1 ;  /* 0x30000039ff3c7230 */ /* 0x000fe20000004100 */
[----:B------:R-:W-:Y:S01]  /*6140*/  F2FP.F16.E5M2.UNPACK_B R63, R77.H1 ;  /* 0x0000004dff3f723e */ /* 0x000fe200030004ff */
[----:B------:R-:W-:Y:S01]  /*6150*/  HADD2.F32 R54, -RZ, R51.H1_H1 ;  /* 0x30000033ff367230 */ /* 0x000fe20000004100 */
[-C--:B------:R-:W-:Y:S01]  /*6160*/  F2FP.F16.E5M2.UNPACK_B R65, R78.reuse ;  /* 0x0000004eff41723e */ /* 0x080fe200020004ff */
[----:B------:R-:W-:Y:S01]  /*6170*/  HADD2.F32 R51, -RZ, R53.H0_H0 ;  /* 0x20000035ff337230 */ /* 0x000fe20000004100 */
[----:B------:R-:W-:Y:S01]  /*6180*/  F2FP.F16.E5M2.UNPACK_B R67, R78.H1 ;  /* 0x0000004eff43723e */ /* 0x000fe200030004ff */
[----:B------:R-:W-:Y:S01]  /*6190*/  HADD2.F32 R64, -RZ, R61.H1_H1 ;  /* 0x3000003dff407230 */ /* 0x000fe20000004100 */
[----:B------:R-:W-:Y:S01]  /*61a0*/  ISETP.NE.AND P0, PT, R95, RZ, PT ;  /* 0x000000ff5f00720c */ /* 0x000fe20003f05270 */
[C---:B---3--:R-:W-:Y:S01]  /*61b0*/  FMUL R0, R38.reuse, R4 ;  /* 0x0000000426007220 */ /* 0x048fe20000400000 */
[C---:B------:R-:W-:Y:S01]  /*61c0*/  FMUL R2, R38.reuse, R5 ;  /* 0x0000000526027220 */ /* 0x040fe20000400000 */
[C---:B------:R-:W-:Y:S01]  /*61d0*/  FMUL R4, R38.reuse, R8 ;  /* 0x0000000826047220 */ /* 0x040fe20000400000 */
[C---:B------:R-:W-:Y:S01]  /*61e0*/  FMUL R5, R38.reuse, R9 ;  /* 0x0000000926057220 */ /* 0x040fe20000400000 */
[C---:B------:R-:W-:Y:S01]  /*61f0*/  FFMA R0, R41.reuse, R40, R0 ;  /* 0x0000002829007223 */ /* 0x040fe20000000000 */
[C---:B------:R-:W-:Y:S01]  /*6200*/  FFMA R2, R41.reuse, R42, R2 ;  /* 0x0000002a29027223 */ /* 0x040fe20000000002 */
[C---:B------:R-:W-:Y:S01]  /*6210*/  FMUL R8, R38.reuse, R12 ;  /* 0x0000000c26087220 */ /* 0x040fe20000400000 */
[C---:B------:R-:W-:Y:S01]  /*6220*/  FMUL R9, R38.reuse, R13 ;  /* 0x0000000d26097220 */ /* 0x040fe20000400000 */
[C---:B------:R-:W-:Y:S01]  /*6230*/  FMUL R12, R38.reuse, R16 ;  /* 0x00000010260c7220 */ /* 0x040fe20000400000 */
[C---:B------:R-:W-:Y:S01]  /*6240*/  FMUL R13, R38.reuse, R17 ;  /* 0x00000011260d7220 */ /* 0x040fe20000400000 */
[C---:B------:R-:W-:Y:S01]  /*6250*/  FMUL R16, R38.reuse, R20 ;  /* 0x0000001426107220 */ /* 0x040fe20000400000 */
[C---:B------:R-:W-:Y:S01]  /*6260*/  FMUL R17, R38.reuse, R21 ;  /* 0x0000001526117220 */ /* 0x040fe20000400000 */
[C---:B------:R-:W-:Y:S01]  /*6270*/  FMUL R20, R38.reuse, R24 ;  /* 0x0000001826147220 */ /* 0x040fe20000400000 */
[C---:B------:R-:W-:Y:S01]  /*6280*/  FMUL R21, R38.reuse, R25 ;  /* 0x0000001926157220 */ /* 0x040fe20000400000 */
[----:B------:R-:W-:Y:S02]  /*6290*/  HADD2.F32 R68, -RZ, R65.H1_H1 ;  /* 0x30000041ff447230 */ /* 0x000fe40000004100 */
[C---:B------:R-:W-:Y:S01]  /*62a0*/  FMUL R24, R38.reuse, R28 ;  /* 0x0000001c26187220 */ /* 0x040fe20000400000 */
[C---:B------:R-:W-:Y:S01]  /*62b0*/  FMUL R25, R38.reuse, R29 ;  /* 0x0000001d26197220 */ /* 0x040fe20000400000 */
[C---:B------:R-:W-:Y:S01]  /*62c0*/  FMUL R28, R38.reuse, R32 ;  /* 0x00000020261c7220 */ /* 0x040fe20000400000 */
[C---:B------:R-:W-:Y:S01]  /*62d0*/  FMUL R29, R38.reuse, R33 ;  /* 0x00000021261d7220 */ /* 0x040fe20000400000 */
[C---:B--2---:R-:W-:Y:S01]  /*62e0*/  FMUL R3, R38.reuse, R6 ;  /* 0x0000000626037220 */ /* 0x044fe20000400000 */
[C---:B------:R-:W-:Y:S01]  /*62f0*/  FMUL R7, R38.reuse, R7 ;  /* 0x0000000726077220 */ /* 0x040fe20000400000 */
[C---:B------:R-:W-:Y:S01]  /*6300*/  FMUL R6, R38.reuse, R10 ;  /* 0x0000000a26067220 */ /* 0x040fe20000400000 */
[C---:B------:R-:W-:Y:S01]  /*6310*/  FMUL R11, R38.reuse, R11 ;  /* 0x0000000b260b7220 */ /* 0x040fe20000400000 */
[C---:B------:R-:W-:Y:S01]  /*6320*/  FFMA R3, R41.reuse, R44, R3 ;  /* 0x0000002c29037223 */ /* 0x040fe20000000003 */
[C---:B------:R-:W-:Y:S01]  /*6330*/  FFMA R7, R41.reuse, R46, R7 ;  /* 0x0000002e29077223 */ /* 0x040fe20000000007 */
[C---:B------:R-:W-:Y:S01]  /*6340*/  FFMA R4, R41.reuse, R43, R4 ;  /* 0x0000002b29047223 */ /* 0x040fe20000000004 */
[----:B------:R-:W-:Y:S01]  /*6350*/  F2FP.F16.E5M2.UNPACK_B R40, R79 ;  /* 0x0000004fff28723e */ /* 0x000fe200020004ff */
[C---:B------:R-:W-:Y:S01]  /*6360*/  FFMA R5, R41.reuse, R48, R5 ;  /* 0x0000003029057223 */ /* 0x040fe20000000005 */
[C---:B------:R-:W-:Y:S01]  /*6370*/  FFMA R6, R41.reuse, R45, R6 ;  /* 0x0000002d29067223 */ /* 0x040fe20000000006 */
[----:B------:R-:W-:Y:S01]  /*6380*/  F2FP.F16.E5M2.UNPACK_B R42, R79.H1 ;  /* 0x0000004fff2a723e */ /* 0x000fe200030004ff */
[C---:B------:R-:W-:Y:S01]  /*6390*/  FFMA R11, R41.reuse, R50, R11 ;  /* 0x00000032290b7223 */ /* 0x040fe2000000000b */
[----:B------:R-:W-:Y:S01]  /*63a0*/  FFMA R8, R41, R47, R8 ;  /* 0x0000002f29087223 */ /* 0x000fe20000000008 */
[----:B------:R-:W-:Y:S01]  /*63b0*/  F2FP.SATFINITE.E5M2.F32.PACK_AB_MERGE_C R97, R7, R3, RZ ;  /* 0x000000030761723e */ /* 0x000fe200048060ff */
[C---:B------:R-:W-:Y:S01]  /*63c0*/  FFMA R9, R41.reuse, R52, R9 ;  /* 0x0000003429097223 */ /* 0x040fe20000000009 */
[----:B------:R-:W-:Y:S01]  /*63d0*/  FMUL R10, R38, R14 ;  /* 0x0000000e260a7220 */ /* 0x000fe20000400000 */
[----:B------:R-:W-:Y:S01]  /*63e0*/  LEA R109, R90, UR44, 0x3 ;  /* 0x0000002c5a6d7c11 */ /* 0x000fe2000f8e18ff */
[----:B------:R-:W-:Y:S01]  /*63f0*/  FMUL R15, R38, R15 ;  /* 0x0000000f260f7220 */ /* 0x000fe20000400000 */
[--C-:B------:R-:W-:Y:S01]  /*6400*/  HADD2.F32 R53, -RZ, R55.reuse.H0_H0 ;  /* 0x20000037ff357230 */ /* 0x100fe20000004100 */
[----:B------:R-:W-:Y:S01]  /*6410*/  F2FP.SATFINITE.E5M2.F32.PACK_AB_MERGE_C R96, R2, R0, R97 ;  /* 0x000000000260723e */ /* 0x000fe20004806061 */
[----:B------:R-:W-:Y:S01]  /*6420*/  FFMA R10, R41, R49, R10 ;  /* 0x00000031290a7223 */ /* 0x000fe2000000000a */
[----:B------:R-:W-:Y:S01]  /*6430*/  F2FP.SATFINITE.E5M2.F32.PACK_AB_MERGE_C R97, R11, R6, RZ ;  /* 0x000000060b61723e */ /* 0x000fe200048060ff */
[C---:B------:R-:W-:Y:S01]  /*6440*/  FFMA R15, R41.reuse, R54, R15 ;  /* 0x00000036290f7223 */ /* 0x040fe2000000000f */
[C---:B------:R-:W-:Y:S01]  /*6450*/  FFMA R12, R41.reuse, R51, R12 ;  /* 0x00000033290c7223 */ /* 0x040fe2000000000c */
[----:B------:R-:W-:Y:S01]  /*6460*/  FFMA R13, R41, R56, R13 ;  /* 0x00000038290d7223 */ /* 0x000fe2000000000d */
[----:B------:R-:W-:Y:S01]  /*6470*/  F2FP.SATFINITE.E5M2.F32.PACK_AB_MERGE_C R97, R5, R4, R97 ;  /* 0x000000040561723e */ /* 0x000fe20004806061 */
[----:B------:R-:W-:Y:S01]  /*6480*/  HADD2.F32 R58, -RZ, R55.H1_H1 ;  /* 0x30000037ff3a7230 */ /* 0x000fe20000004100 */
[----:B------:R-:W-:Y:S01]  /*6490*/  F2FP.SATFINITE.E5M2.F32.PACK_AB_MERGE_C R98, R15, R10, RZ ;  /* 0x0000000a0f62723e */ /* 0x000fe200048060ff */
[----:B------:R-:W-:Y:S02]  /*64a0*/  HADD2.F32 R55, -RZ, R57.H0_H0 ;  /* 0x20000039ff377230 */ /* 0x000fe40000004100 */
[C---:B------:R-:W-:Y:S01]  /*64b0*/  FMUL R14, R38.reuse, R18 ;  /* 0x00000012260e7220 */ /* 0x040fe20000400000 */
[C---:B------:R-:W-:Y:S01]  /*64c0*/  FMUL R19, R38.reuse, R19 ;  /* 0x0000001326137220 */ /* 0x040fe20000400000 */
[--C-:B------:R-:W-:Y:S02]  /*64d0*/  HADD2.F32 R57, -RZ, R59.reuse.H0_H0 ;  /* 0x2000003bff397230 */ /* 0x100fe40000004100 */
[C---:B------:R-:W-:Y:S01]  /*64e0*/  FMUL R18, R38.reuse, R22 ;  /* 0x0000001626127220 */ /* 0x040fe20000400000 */
[C---:B------:R-:W-:Y:S01]  /*64f0*/  FFMA R14, R41.reuse, R53, R14 ;  /* 0x00000035290e7223 */ /* 0x040fe2000000000e */
[----:B------:R-:W-:Y:S02]  /*6500*/  HADD2.F32 R62, -RZ, R59.H1_H1 ;  /* 0x3000003bff3e7230 */ /* 0x000fe40000004100 */
[C---:B------:R-:W-:Y:S01]  /*6510*/  FFMA R19, R41.reuse, R58, R19 ;  /* 0x0000003a29137223 */ /* 0x040fe20000000013 */
[----:B------:R-:W-:Y:S02]  /*6520*/  HADD2.F32 R59, -RZ, R61.H0_H0 ;  /* 0x2000003dff3b7230 */ /* 0x000fe40000004100 */
[C---:B------:R-:W-:Y:S01]  /*6530*/  FMUL R23, R38.reuse, R23 ;  /* 0x0000001726177220 */ /* 0x040fe20000400000 */
[C---:B------:R-:W-:Y:S01]  /*6540*/  FFMA R16, R41.reuse, R55, R16 ;  /* 0x0000003729107223 */ /* 0x040fe20000000010 */
[C---:B------:R-:W-:Y:S01]  /*6550*/  FFMA R17, R41.reuse, R60, R17 ;  /* 0x0000003c29117223 */ /* 0x040fe20000000011 */
[--C-:B------:R-:W-:Y:S02]  /*6560*/  HADD2.F32 R61, -RZ, R63.reuse.H0_H0 ;  /* 0x2000003fff3d7230 */ /* 0x100fe40000004100 */
[C---:B------:R-:W-:Y:S01]  /*6570*/  FFMA R18, R41.reuse, R57, R18 ;  /* 0x0000003929127223 */ /* 0x040fe20000000012 */
[----:B------:R-:W-:Y:S02]  /*6580*/  HADD2.F32 R66, -RZ, R63.H1_H1 ;  /* 0x3000003fff427230 */ /* 0x000fe40000004100 */
[C---:B------:R-:W-:Y:S01]  /*6590*/  FMUL R22, R38.reuse, R26 ;  /* 0x0000001a26167220 */ /* 0x040fe20000400000 */
[----:B------:R-:W-:Y:S02]  /*65a0*/  HADD2.F32 R63, -RZ, R65.H0_H0 ;  /* 0x20000041ff3f7230 */ /* 0x000fe40000004100 */
[C---:B------:R-:W-:Y:S01]  /*65b0*/  FFMA R23, R41.reuse, R62, R23 ;  /* 0x0000003e29177223 */ /* 0x040fe20000000017 */
[C---:B------:R-:W-:Y:S01]  /*65c0*/  FMUL R27, R38.reuse, R27 ;  /* 0x0000001b261b7220 */ /* 0x040fe20000400000 */
[C---:B------:R-:W-:Y:S01]  /*65d0*/  FFMA R20, R41.reuse, R59, R20 ;  /* 0x0000003b29147223 */ /* 0x040fe20000000014 */
[C---:B------:R-:W-:Y:S01]  /*65e0*/  FFMA R21, R41.reuse, R64, R21 ;  /* 0x0000004029157223 */ /* 0x040fe20000000015 */
[--C-:B------:R-:W-:Y:S02]  /*65f0*/  HADD2.F32 R65, -RZ, R67.reuse.H0_H0 ;  /* 0x20000043ff417230 */ /* 0x100fe40000004100 */
[C---:B------:R-:W-:Y:S01]  /*6600*/  FFMA R22, R41.reuse, R61, R22 ;  /* 0x0000003d29167223 */ /* 0x040fe20000000016 */
[----:B------:R-:W-:Y:S02]  /*6610*/  HADD2.F32 R70, -RZ, R67.H1_H1 ;  /* 0x30000043ff467230 */ /* 0x000fe40000004100 */
[C---:B------:R-:W-:Y:S01]  /*6620*/  FMUL R26, R38.reuse, R30 ;  /* 0x0000001e261a7220 */ /* 0x040fe20000400000 */
[--C-:B------:R-:W-:Y:S02]  /*6630*/  HADD2.F32 R67, -RZ, R40.reuse.H0_H0 ;  /* 0x20000028ff437230 */ /* 0x100fe40000004100 */
[C---:B------:R-:W-:Y:S01]  /*6640*/  FFMA R27, R41.reuse, R66, R27 ;  /* 0x00000042291b7223 */ /* 0x040fe2000000001b */
[C---:B------:R-:W-:Y:S01]  /*6650*/  FMUL R31, R38.reuse, R31 ;  /* 0x0000001f261f7220 */ /* 0x040fe20000400000 */
[C---:B------:R-:W-:Y:S01]  /*6660*/  FFMA R24, R41.reuse, R63, R24 ;  /* 0x0000003f29187223 */ /* 0x040fe20000000018 */
[----:B------:R-:W-:Y:S02]  /*6670*/  HADD2.F32 R40, -RZ, R40.H1_H1 ;  /* 0x30000028ff287230 */ /* 0x000fe40000004100 */
[C---:B------:R-:W-:Y:S01]  /*6680*/  FFMA R25, R41.reuse, R68, R25 ;  /* 0x0000004429197223 */ /* 0x040fe20000000019 */
[--C-:B------:R-:W-:Y:S02]  /*6690*/  HADD2.F32 R69, -RZ, R42.reuse.H0_H0 ;  /* 0x2000002aff457230 */ /* 0x100fe40000004100 */
[C---:B------:R-:W-:Y:S01]  /*66a0*/  FFMA R26, R41.reuse, R65, R26 ;  /* 0x00000041291a7223 */ /* 0x040fe2000000001a */
[----:B------:R-:W-:Y:S02]  /*66b0*/  HADD2.F32 R42, -RZ, R42.H1_H1 ;  /* 0x3000002aff2a7230 */ /* 0x000fe40000004100 */
[C---:B------:R-:W-:Y:S01]  /*66c0*/  FMUL R30, R38.reuse, R34 ;  /* 0x00000022261e7220 */ /* 0x040fe20000400000 */
[----:B------:R-:W-:Y:S01]  /*66d0*/  FFMA R31, R41, R70, R31 ;  /* 0x00000046291f7223 */ /* 0x000fe2000000001f */
[----:B------:R-:W-:Y:S01]  /*66e0*/  FMUL R35, R38, R35 ;  /* 0x0000002326237220 */ /* 0x000fe20000400000 */
[----:B------:R-:W-:Y:S01]  /*66f0*/  F2FP.SATFINITE.E5M2.F32.PACK_AB_MERGE_C R99, R19, R14, RZ ;  /* 0x0000000e1363723e */ /* 0x000fe200048060ff */
[C---:B------:R-:W-:Y:S01]  /*6700*/  FFMA R28, R41.reuse, R67, R28 ;  /* 0x00000043291c7223 */ /* 0x040fe2000000001c */
[C---:B------:R-:W-:Y:S01]  /*6710*/  FFMA R29, R41.reuse, R40, R29 ;  /* 0x00000028291d7223 */ /* 0x040fe2000000001d */
[C---:B------:R-:W-:Y:S01]  /*6720*/  FFMA R30, R41.reuse, R69, R30 ;  /* 0x00000045291e7223 */ /* 0x040fe2000000001e */
[----:B------:R-:W-:Y:S01]  /*6730*/  FFMA R35, R41, R42, R35 ;  /* 0x0000002a29237223 */ /* 0x000fe20000000023 */
[----:B------:R-:W-:Y:S02]  /*6740*/  F2FP.SATFINITE.E5M2.F32.PACK_AB_MERGE_C R98, R9, R8, R98 ;  /* 0x000000080962723e */ /* 0x000fe40004806062 */
[----:B------:R-:W-:Y:S02]  /*6750*/  F2FP.SATFINITE.E5M2.F32.PACK_AB_MERGE_C R99, R13, R12, R99 ;  /* 0x0000000c0d63723e */ /* 0x000fe40004806063 */
[----:B------:R-:W-:Y:S02]  /*6760*/  F2FP.SATFINITE.E5M2.F32.PACK_AB_MERGE_C R104, R23, R18, RZ ;  /* 0x000000121768723e */ /* 0x000fe400048060ff */
[----:B------:R-:W-:Y:S01]  /*6770*/  F2FP.SATFINITE.E5M2.F32.PACK_AB_MERGE_C R105, R27, R22, RZ ;  /* 0x000000161b69723e */ /* 0x000fe200048060ff */
[----:B------:R1:W-:Y:S01]  /*6780*/  STS.128 [R71+UR44+0x2200], R96 ;  /* 0x0022006047007988 */ /* 0x0003e20008000c2c */
[----:B------:R-:W-:Y:S02]  /*6790*/  F2FP.SATFINITE.E5M2.F32.PACK_AB_MERGE_C R110, R31, R26, RZ ;  /* 0x0000001a1f6e723e */ /* 0x000fe400048060ff */
[----:B------:R-:W-:Y:S02]  /*67a0*/  F2FP.SATFINITE.E5M2.F32.PACK_AB_MERGE_C R111, R35, R30, RZ ;  /* 0x0000001e236f723e */ /* 0x000fe400048060ff */
[----:B------:R-:W-:Y:S02]  /*67b0*/  F2FP.SATFINITE.E5M2.F32.PACK_AB_MERGE_C R104, R17, R16, R104 ;  /* 0x000000101168723e */ /* 0x000fe40004806068 */
[----:B------:R-:W-:Y:S02]  /*67c0*/  F2FP.SATFINITE.E5M2.F32.PACK_AB_MERGE_C R105, R21, R20, R105 ;  /* 0x000000141569723e */ /* 0x000fe40004806069 */
[----:B------:R-:W-:Y:S02]  /*67d0*/  F2FP.SATFINITE.E5M2.F32.PACK_AB_MERGE_C R106, R25, R24, R110 ;  /* 0x00000018196a723e */ /* 0x000fe4000480606e */
[----:B------:R-:W-:Y:S02]  /*67e0*/  F2FP.SATFINITE.E5M2.F32.PACK_AB_MERGE_C R107, R29, R28, R111 ;  /* 0x0000001c1d6b723e */ /* 0x000fe4000480606f */
[----:B------:R-:W-:Y:S03]  /*67f0*/  @P6 SHF.L.U32 R110, R89, 0x1f, RZ ;  /* 0x0000001f596e6819 */ /* 0x000fe600000006ff */
[----:B------:R1:W-:Y:S01]  /*6800*/  STS.128 [R101+0x2210], R104 ;  /* 0x0022106865007388 */ /* 0x0003e20000000c00 */
[----:B------:R-:W-:Y:S01]  /*6810*/  @!PT LDS RZ, [RZ] ;  /* 0x00000000fffff984 */ /* 0x000fe20000000800 */
[----:B------:R-:W-:Y:S01]  /*6820*/  @!PT LDS RZ, [RZ] ;  /* 0x00000000fffff984 */ /* 0x000fe20000000800 */
[----:B------:R-:W-:Y:S01]  /*6830*/  @!PT LDS RZ, [RZ] ;  /* 0x00000000fffff984 */ /* 0x000fe20000000800 */
[----:B------:R-:W-:Y:S01]  /*6840*/  @!PT LDS RZ, [RZ] ;  /* 0x00000000fffff984 */ /* 0x000fe20000000800 */
[----:B------:R2:W-:Y:S07]  /*6850*/  MEMBAR.ALL.CTA ;  /* 0x0000000000007992 */ /* 0x0005ee0000008000 */
[----:B--2---:R-:W2:Y:S02]  /*6860*/  FENCE.VIEW.ASYNC.S ;  /* 0x00000000000073c6 */ /* 0x004ea40000000000 */
[----:B--2---:R-:W-:Y:S06]  /*6870*/  BAR.SYNC.DEFER_BLOCKING 0x1, 0x80 ;  /* 0x0042000000007b1d */ /* 0x004fec0000010000 */
[----:B------:R-:W-:Y:S05]  /*6880*/  @P0 BRA `(.L_x_102) ;  /* 0x0000000000280947 */ /* 0x000fea0003800000 */
[----:B------:R-:W2:Y:S01]  /*6890*/  LDCU.64 UR6, c[0x0][0x348] ;  /* 0x00006900ff0677ac */ /* 0x000ea20008000a00 */
[----:B------:R-:W-:Y:S01]  /*68a0*/  UIADD3 UR4, UPT, UPT, UR44, 0x2200, URZ ;  /* 0x000022002c047890 */ /* 0x000fe2000fffe0ff */
[----:B------:R-:W-:Y:S05]  /*68b0*/  UMOV UR51, UR36 ;  /* 0x0000002400337c82 */ /* 0x000fea0008000000 */
[----:B------:R-:W-:Y:S04]  /*68c0*/  MOV R94, UR4 ;  /* 0x00000004005e7c02 */ /* 0x000fe80008000f00 */
[----:B------:R-:W-:Y:S01]  /*68d0*/  R2UR UR48, R94 ;  /* 0x000000005e3072ca */ /* 0x000fe200000e0000 */
[----:B--2---:R-:W-:Y:S04]  /*68e0*/  UIADD3 UR4, UP0, UPT, UR6, 0x680, URZ ;  /* 0x0000068006047890 */ /* 0x004fe8000ff1e0ff */
[----:B------:R-:W-:Y:S09]  /*68f0*/  UIADD3.X UR5, UPT, UPT, URZ, UR7, URZ, UP0, !UPT ;  /* 0x00000007ff057290 */ /* 0x000ff200087fe4ff */
[----:B------:R2:W-:Y:S01]  /*6900*/  UTMASTG.3D [UR48], [UR4] ;  /* 0x00000030040073b5 */ /* 0x0005e20008010000 */
[----:B------:R0:W-:Y:S01]  /*6910*/  UTMACMDFLUSH ;  /* 0x00000000000079b7 */ /* 0x0001e20000000000 */
[----:B--2---:R-:W-:Y:S04]  /*6920*/  DEPBAR.LE SB0, 0x1 ;  /* 0x000080400000791a */ /* 0x004fe80000000000 */
.L_x_102:
[----:B------:R-:W-:Y:S05]  /*6930*/  BSYNC.RECONVERGENT B0 ;  /* 0x0000000000007941 */ /* 0x000fea0003800200 */
.L_x_101:
[----:B------:R-:W-:Y:S06]  /*6940*/  BAR.SYNC.DEFER_BLOCKING 0x1, 0x80 ;  /* 0x0042000000007b1d */ /* 0x000fec0000010000 */
[----:B------:R-:W2:Y:S01]  /*6950*/  @P6 SYNCS.PHASECHK.TRANS64.TRYWAIT P0, [R109+URZ+0x40], R110 ;  /* 0x0000406e6d0065a7 */ /* 0x000ea200080011ff */
[----:B------:R-:W-:Y:S01]  /*6960*/  BSSY B1, `(.L_x_103) ;  /* 0x0000020000017945 */ /* 0x000fe20003800000 */
[----:B--2---:R-:W-:Y:S03]  /*6970*/  @P6 SEL R102, RZ, 0x1, !P0 ;  /* 0x00000001ff666807 */ /* 0x004fe60004000000 */
[----:B------:R-:W-:Y:S05]  /*6980*/  @!P6 BRA `(.L_x_104) ;  /* 0x000000000074e947 */ /* 0x000fea0003800000 */
[----:B------:R-:W-:Y:S01]  /*6990*/  ISETP.NE.AND P1, PT, R103, RZ, PT ;  /* 0x000000ff6700720c */ /* 0x000fe20003f25270 */
[----:B------:R-:W2:Y:S01]  /*69a0*/  S2R R0, SR_CgaCtaId ;  /* 0x0000000000007919 */ /* 0x000ea20000008800 */
[----:B------:R-:W-:Y:S01]  /*69b0*/  ISETP.NE.AND P0, PT, R102, RZ, PT ;  /* 0x000000ff6600720c */ /* 0x000fe20003f05270 */
[----:B------:R-:W-:Y:S10]  /*69c0*/  BSSY B0, `(.L_x_105) ;  /* 0x0000008000007945 */ /* 0x000ff40003800000 */
[----:B------:R-:W-:Y:S05]  /*69d0*/  @P1 IMAD R2, R90, 0x1000, R71 ;  /* 0x000010005a021824 */ /* 0x000fea00078e0247 */
[----:B------:R-:W-:Y:S05]  /*69e0*/  @P1 IADD3 R3, PT, PT, R2, UR44, RZ ;  /* 0x0000002c02031c10 */ /* 0x000fea000fffe0ff */
[----:B------:R-:W-:Y:S01]  /*69f0*/  @P1 IMAD.IADD R3, R3, 0x1, R108 ;  /* 0x0000000103031824 */ /* 0x000fe200078e026c */
[----:B------:R-:W-:Y:S06]  /*6a00*/  @P0 BRA `(.L_x_106) ;  /* 0x00000000000c0947 */ /* 0x000fec0003800000 */
[----:B------:R-:W-:Y:S04]  /*6a10*/  SHF.L.U32 R4, R89, 0x1f, RZ ;  /* 0x0000001f59047819 */ /* 0x000fe800000006ff */
[----:B------:R-:W3:Y:S02]  /*6a20*/  SYNCS.PHASECHK.TRANS64.TRYWAIT P0, [R109+URZ+0x40], R4 ;  /* 0x000040046d0075a7 */ /* 0x000ee400080011ff */
[----:B---3--:R-:W-:Y:S05]  /*6a30*/  @!P0 BRA `(.L_x_107) ;  /* 0x0000001400b08947 */ /* 0x008fea0003800000 */
.L_x_106:
[----:B------:R-:W-:Y:S05]  /*6a40*/  BSYNC B0 ;  /* 0x0000000000007941 */ /* 0x000fea0003800000 */
.L_x_105:
[----:B------:R-:W-:Y:S01]  /*6a50*/  ISETP.NE.AND P0, PT, R103, RZ, PT ;  /* 0x000000ff6700720c */ /* 0x000fe20003f05270 */
[----:B---3--:R-:W-:Y:S02]  /*6a60*/  VIADD R109, R109, 0x50 ;  /* 0x000000506d6d7836 */ /* 0x008fe40000000000 */
[----:B------:R-:W-:Y:S03]  /*6a70*/  VIADD R90, R90, 0x1 ;  /* 0x000000015a5a7836 */ /* 0x000fe60000000000 */
[----:B--2---:R-:W-:Y:S07]  /*6a80*/  PRMT R0, R0, 0x654, R109 ;  /* 0x0000065400007816 */ /* 0x004fee000000006d */
[----:B------:R2:W3:Y:S04]  /*6a90*/  @P0 LDS.128 R72, [R2+UR44+0x200] ;  /* 0x0002002c02480984 */ /* 0x0004e80008000c00 */
[----:B------:R2:W4:Y:S01]  /*6aa0*/  @P0 LDS.128 R76, [R3+0x210] ;  /* 0x00021000034c0984 */ /* 0x0005220000000c00 */
        /* <DEDUP_REMOVED lines=10> */
[----:B--23--:R-:W-:Y:S02]  /*6b50*/  LOP3.LUT R89, R89, R0, RZ, 0x3c, !PT ;  /* 0x0000000059597212 */ /* 0x00cfe400078e3cff */
.L_x_104:
[----:B------:R-:W-:Y:S05]  /*6b60*/  BSYNC B1 ;  /* 0x0000000000017941 */ /* 0x000fea0003800000 */
.L_x_103:
[----:B------:R-:W-:Y:S05]  /*6b70*/  VIADD R0, R39, 0x40 ;  /* 0x0000004027007836 */ /* 0x000fea0000000000 */
[----:B------:R-:W-:Y:S04]  /*6b80*/  SHF.R.U32.HI R0, RZ, 0x15, R0 ;  /* 0x00000015ff007819 */ /* 0x000fe80000011600 */
[----:B------:R-:W-:Y:S11]  /*6b90*/  LOP3.LUT P0, RZ, R0, 0x3, R85, 0x48, !PT ;  /* 0x0000000300ff7812 */ /* 0x000ff60007804855 */
[----:B------:R-:W-:Y:S02]  /*6ba0*/  @!UPT UIADD3 URZ, UPT, UPT, URZ, URZ, URZ ;  /* 0x000000fffffff290 */ /* 0x000fe4000fffe0ff */
[----:B------:R-:W-:Y:S05]  /*6bb0*/  @!P0 BRA `(.L_x_108) ;  /* 0x0000000000408947 */ /* 0x000fea0003800000 */
[----:B------:R-:W2:Y:S01]  /*6bc0*/  LDCU.64 UR8, c[0x4][0x70] ;  /* 0x01000e00ff0877ac */ /* 0x000ea20008000a00 */
[----:B------:R-:W-:Y:S01]  /*6bd0*/  MOV R3, 0x0 ;  /* 0x0000000000037802 */ /* 0x000fe20000000f00 */
[----:B------:R-:W-:Y:S02]  /*6be0*/  HFMA2 R12, -RZ, RZ, 0, 5.9604644775390625e-08 ;  /* 0x00000001ff0c7431 */ /* 0x000fe400000001ff */
[----:B------:R-:W-:Y:S02]  /*6bf0*/  IMAD.MOV.U32 R8, RZ, RZ, 0x192 ;  /* 0x00000192ff087424 */ /* 0x000fe400078e00ff */
[----:B------:R-:W-:Y:S01]  /*6c00*/  IMAD.MOV.U32 R13, RZ, RZ, RZ ;  /* 0x000000ffff0d7224 */ /* 0x000fe200078e00ff */
[----:B------:R-:W3:Y:S01]  /*6c10*/  LDCU.64 UR6, c[0x4][0x78] ;  /* 0x01000f00ff0677ac */ /* 0x000ee20008000a00 */
[----:B------:R-:W1:Y:S01]  /*6c20*/  LDC.64 R2, c[0x4][R3] ;  /* 0x0100000003027b82 */ /* 0x000e620000000a00 */
[----:B------:R-:W5:Y:S01]  /*6c30*/  LDCU.64 UR4, c[0x4][0x10] ;  /* 0x01000200ff0477ac */ /* 0x000f620008000a00 */
[----:B--2---:R-:W-:Y:S01]  /*6c40*/  MOV R5, UR9 ;  /* 0x0000000900057c02 */ /* 0x004fe20008000f00 */
[----:B------:R-:W-:Y:S01]  /*6c50*/  IMAD.U32 R4, RZ, RZ, UR8 ;  /* 0x00000008ff047e24 */ /* 0x000fe2000f8e00ff */
[----:B---3--:R-:W-:Y:S01]  /*6c60*/  MOV R7, UR7 ;  /* 0x0000000700077c02 */ /* 0x008fe20008000f00 */
[----:B------:R-:W-:Y:S01]  /*6c70*/  IMAD.U32 R6, RZ, RZ, UR6 ;  /* 0x00000006ff067e24 */ /* 0x000fe2000f8e00ff */
[----:B-----5:R-:W-:Y:S01]  /*6c80*/  MOV R11, UR5 ;  /* 0x00000005000b7c02 */ /* 0x020fe20008000f00 */
[----:B------:R-:W-:Y:S02]  /*6c90*/  IMAD.U32 R10, RZ, RZ, UR4 ;  /* 0x00000004ff0a7e24 */ /* 0x000fe4000f8e00ff */
[----:B------:R-:W-:Y:S07]  /*6ca0*/  LEPC R20, `(.L_x_108) ;  /* 0x000000001014794e */ /* 0x000fee0000000000 */
[----:B-1--4-:R-:W-:Y:S05]  /*6cb0*/  CALL.ABS.NOINC R2 ;  /* 0x0000000002007343 */ /* 0x012fea0003c00000 */
.L_x_108:
[----:B------:R-:W-:Y:S01]  /*6cc0*/  ISETP.NE.AND P0, PT, R95, RZ, PT ;  /* 0x000000ff5f00720c */ /* 0x000fe20003f05270 */
[----:B------:R-:W-:Y:S05]  /*6cd0*/  WARPSYNC.ALL ;  /* 0x0000000000007948 */ /* 0x000fea0003800000 */
[----:B------:R-:W-:Y:S01]  /*6ce0*/  R2UR UR4, R39 ;  /* 0x00000000270472ca */ /* 0x000fe200000e0000 */
[----:B------:R-:W2:Y:S01]  /*6cf0*/  S2UR UR6, SR_CgaCtaId ;  /* 0x00000000000679c3 */ /* 0x000ea20000008800 */
[-C--:B------:R-:W-:Y:S01]  /*6d00*/  F2FP.F16.E5M2.UNPACK_B R42, R72.reuse ;  /* 0x00000048ff2a723e */ /* 0x080fe200020004ff */
[----:B------:R-:W-:Y:S01]  /*6d10*/  BSSY.RECONVERGENT B0, `(.L_x_109) ;  /* 0x000009c000007945 */ /* 0x000fe20003800200 */
[----:B------:R-:W-:Y:S02]  /*6d20*/  F2FP.F16.E5M2.UNPACK_B R72, R72.H1 ;  /* 0x00000048ff48723e */ /* 0x000fe400030004ff */
[-C--:B------:R-:W-:Y:S01]  /*6d30*/  F2FP.F16.E5M2.UNPACK_B R46, R73.reuse ;  /* 0x00000049ff2e723e */ /* 0x080fe200020004ff */
[--C-:B------:R-:W-:Y:S01]  /*6d40*/  HADD2.F32 R40, -RZ, R42.reuse.H0_H0 ;  /* 0x2000002aff287230 */ /* 0x100fe20000004100 */
[----:B------:R-:W-:Y:S01]  /*6d50*/  F2FP.F16.E5M2.UNPACK_B R73, R73.H1 ;  /* 0x00000049ff49723e */ /* 0x000fe200030004ff */
[----:B------:R-:W-:Y:S01]  /*6d60*/  HADD2.F32 R42, -RZ, R42.H1_H1 ;  /* 0x3000002aff2a7230 */ /* 0x000fe20000004100 */
[-C--:B------:R-:W-:Y:S01]  /*6d70*/  F2FP.F16.E5M2.UNPACK_B R50, R74.reuse ;  /* 0x0000004aff32723e */ /* 0x080fe200020004ff */
[----:B------:R-:W-:Y:S01]  /*6d80*/  HADD2.F32 R43, -RZ, R72.H0_H0 ;  /* 0x20000048ff2b7230 */ /* 0x000fe20000004100 */
[----:B------:R-:W-:Y:S01]  /*6d90*/  F2FP.F16.E5M2.UNPACK_B R74, R74.H1 ;  /* 0x0000004aff4a723e */ /* 0x000fe200030004ff */
[----:B------:R-:W-:Y:S01]  /*6da0*/  LDTM.16dp32bit_t0_t15.x32 R4, tmem[UR4+0x40] ;  /* 0x00004004000479ee */ /* 0x000fe20008a80000 */
[----:B------:R-:W3:Y:S01]  /*6db0*/  LDTM.16dp32bit_t16_t31.x32 R4, tmem[UR4+0x60] ;  /* 0x00006004000479ee */ /* 0x000ee20008aa0000 */
[----:B------:R-:W-:Y:S01]  /*6dc0*/  NOP ;  /* 0x0000000000007918 */ /* 0x000fe20000000000 */
[--C-:B------:R-:W-:Y:S01]  /*6dd0*/  HADD2.F32 R45, -RZ, R46.reuse.H0_H0 ;  /* 0x2000002eff2d7230 */ /* 0x100fe20000004100 */
[----:B------:R-:W-:Y:S01]  /*6de0*/  R2UR UR5, R100 ;  /* 0x00000000640572ca */ /* 0x000fe200000e0000 */
[----:B------:R-:W-:Y:S01]  /*6df0*/  HADD2.F32 R46, -RZ, R46.H1_H1 ;  /* 0x3000002eff2e7230 */ /* 0x000fe20000004100 */
[----:B------:R-:W-:Y:S01]  /*6e00*/  F2FP.F16.E5M2.UNPACK_B R54, R75 ;  /* 0x0000004bff36723e */ /* 0x000fe200020004ff */
[--C-:B------:R-:W-:Y:S01]  /*6e10*/  HADD2.F32 R49, -RZ, R50.reuse.H0_H0 ;  /* 0x20000032ff317230 */ /* 0x100fe20000004100 */
[----:B----4-:R-:W-:Y:S01]  /*6e20*/  F2FP.F16.E5M2.UNPACK_B R58, R76 ;  /* 0x0000004cff3a723e */ /* 0x010fe200020004ff */
[----:B------:R-:W-:Y:S01]  /*6e30*/  HADD2.F32 R50, -RZ, R50.H1_H1 ;  /* 0x30000032ff327230 */ /* 0x000fe20000004100 */
[----:B------:R-:W-:Y:S01]  /*6e40*/  F2FP.F16.E5M2.UNPACK_B R62, R77 ;  /* 0x0000004dff3e723e */ /* 0x000fe200020004ff */
[--C-:B------:R-:W-:Y:S01]  /*6e50*/  HADD2.F32 R53, -RZ, R54.reuse.H0_H0 ;  /* 0x20000036ff357230 */ /* 0x100fe20000004100 */
[----:B------:R-:W-:Y:S01]  /*6e60*/  F2FP.F16.E5M2.UNPACK_B R66, R78 ;  /* 0x0000004eff42723e */ /* 0x000fe200020004ff */
[----:B------:R-:W-:Y:S01]  /*6e70*/  HADD2.F32 R54, -RZ, R54.H1_H1 ;  /* 0x30000036ff367230 */ /* 0x000fe20000004100 */
[----:B------:R-:W-:Y:S01]  /*6e80*/  F2FP.F16.E5M2.UNPACK_B R69, R79 ;  /* 0x0000004fff45723e */ /* 0x000fe200020004ff */
[--C-:B------:R-:W-:Y:S01]  /*6e90*/  HADD2.F32 R57, -RZ, R58.reuse.H0_H0 ;  /* 0x2000003aff397230 */ /* 0x100fe20000004100 */
[----:B------:R-:W-:Y:S01]  /*6ea0*/  F2FP.F16.E5M2.UNPACK_B R75, R75.H1 ;  /* 0x0000004bff4b723e */ /* 0x000fe200030004ff */
[----:B------:R-:W-:Y:S01]  /*6eb0*/  UIADD3 UR4, UPT, UPT, UR5, 0xb0, URZ ;  /* 0x000000b005047890 */ /* 0x000fe2000fffe0ff */
[----:B------:R-:W-:Y:S01]  /*6ec0*/  HADD2.F32 R59, -RZ, R58.H1_H1 ;  /* 0x3000003aff3b7230 */ /* 0x000fe20000004100 */
[----:B------:R-:W-:Y:S01]  /*6ed0*/  F2FP.F16.E5M2.UNPACK_B R76, R76.H1 ;  /* 0x0000004cff4c723e */ /* 0x000fe200030004ff */
[--C-:B------:R-:W-:Y:S01]  /*6ee0*/  HADD2.F32 R61, -RZ, R62.reuse.H0_H0 ;  /* 0x2000003eff3d7230 */ /* 0x100fe20000004100 */
[----:B------:R-:W-:Y:S01]  /*6ef0*/  F2FP.F16.E5M2.UNPACK_B R77, R77.H1 ;  /* 0x0000004dff4d723e */ /* 0x000fe200030004ff */
[----:B------:R-:W-:Y:S01]  /*6f00*/  HADD2.F32 R62, -RZ, R62.H1_H1 ;  /* 0x3000003eff3e7230 */ /* 0x000fe20000004100 */
[----:B------:R-:W-:Y:S01]  /*6f10*/  F2FP.F16.E5M2.UNPACK_B R78, R78.H1 ;  /* 0x0000004eff4e723e */ /* 0x000fe200030004ff */
[--C-:B------:R-:W-:Y:S01]  /*6f20*/  HADD2.F32 R65, -RZ, R66.reuse.H0_H0 ;  /* 0x20000042ff417230 */ /* 0x100fe20000004100 */
[----:B--2---:R-:W-:Y:S01]  /*6f30*/  UPRMT UR4, UR6, 0x654, UR4 ;  /* 0x0000065406047896 */ /* 0x004fe20008000004 */
        /* <DEDUP_REMOVED lines=8> */
[----:B------:R-:W-:Y:S01]  /*6fc0*/  SYNCS.ARRIVE.TRANS64.RED.A1T0 RZ, [UR4], RZ ;  /* 0x000000ffffff79a7 */ /* 0x000fe20008100404 */
        /* <DEDUP_REMOVED lines=15> */
[--C-:B------:R-:W-:Y:S02]  /*70c0*/  HADD2.F32 R47, -RZ, R73.reuse.H0_H0 ;  /* 0x20000049ff2f7230 */ /* 0x100fe40000004100 */
[C---:B------:R-:W-:Y:S01]  /*70d0*/  FMUL R10, R38.reuse, R10 ;  /* 0x0000000a260a7220 */ /* 0x040fe20000400000 */
[C---:B------:R-:W-:Y:S01]  /*70e0*/  FFMA R6, R41.reuse, R43, R6 ;  /* 0x0000002b29067223 */ /* 0x040fe20000000006 */
[----:B------:R-:W-:Y:S02]  /*70f0*/  HADD2.F32 R48, -RZ, R73.H1_H1 ;  /* 0x30000049ff307230 */ /* 0x000fe40000004100 */
[C---:B------:R-:W-:Y:S01]  /*7100*/  FFMA R7, R41.reuse, R44, R7 ;  /* 0x0000002c29077223 */ /* 0x040fe20000000007 */
[C---:B------:R-:W-:Y:S01]  /*7110*/  FFMA R8, R41.reuse, R45, R8 ;  /* 0x0000002d29087223 */ /* 0x040fe20000000008 */
[C---:B------:R-:W-:Y:S01]  /*7120*/  FFMA R9, R41.reuse, R46, R9 ;  /* 0x0000002e29097223 */ /* 0x040fe20000000009 */
[----:B------:R-:W-:Y:S01]  /*7130*/  FFMA R10, R41, R47, R10 ;  /* 0x0000002f290a7223 */ /* 0x000fe2000000000a */
[----:B------:R-:W-:Y:S01]  /*7140*/  HADD2.F32 R43, -RZ, R69.H0_H0 ;  /* 0x20000045ff2b7230 */ /* 0x000fe20000004100 */
[----:B-1----:R-:W-:Y:S01]  /*7150*/  F2FP.SATFINITE.E5M2.F32.PACK_AB_MERGE_C R96, R7, R6, RZ ;  /* 0x000000060760723e */ /* 0x002fe200048060ff */
[C---:B------:R-:W-:Y:S01]  /*7160*/  FMUL R11, R38.reuse, R11 ;  /* 0x0000000b260b7220 */ /* 0x040fe20000400000 */
[--C-:B------:R-:W-:Y:S02]  /*7170*/  HADD2.F32 R51, -RZ, R74.reuse.H0_H0 ;  /* 0x2000004aff337230 */ /* 0x100fe40000004100 */
[C---:B------:R-:W-:Y:S01]  /*7180*/  FMUL R14, R38.reuse, R14 ;  /* 0x0000000e260e7220 */ /* 0x040fe20000400000 */
[----:B------:R-:W-:Y:S01]  /*7190*/  HADD2.F32 R52, -RZ, R74.H1_H1 ;  /* 0x3000004aff347230 */ /* 0x000fe20000004100 */
[----:B------:R-:W-:Y:S01]  /*71a0*/  F2FP.SATFINITE.E5M2.F32.PACK_AB_MERGE_C R96, R5, R4, R96 ;  /* 0x000000040560723e */ /* 0x000fe20004806060 */
[C---:B------:R-:W-:Y:S01]  /*71b0*/  FFMA R11, R41.reuse, R48, R11 ;  /* 0x00000030290b7223 */ /* 0x040fe2000000000b */
[C---:B------:R-:W-:Y:S01]  /*71c0*/  FFMA R12, R41.reuse, R49, R12 ;  /* 0x00000031290c7223 */ /* 0x040fe2000000000c */
[C---:B------:R-:W-:Y:S01]  /*71d0*/  FFMA R13, R41.reuse, R50, R13 ;  /* 0x00000032290d7223 */ /* 0x040fe2000000000d */
[----:B------:R-:W-:Y:S01]  /*71e0*/  FFMA R14, R41, R51, R14 ;  /* 0x00000033290e7223 */ /* 0x000fe2000000000e */
[C---:B------:R-:W-:Y:S01]  /*71f0*/  FMUL R15, R38.reuse, R15 ;  /* 0x0000000f260f7220 */ /* 0x040fe20000400000 */
[----:B------:R-:W-:Y:S01]  /*7200*/  F2FP.F16.E5M2.UNPACK_B R79, R79.H1 ;  /* 0x0000004fff4f723e */ /* 0x000fe200030004ff */
[--C-:B------:R-:W-:Y:S01]  /*7210*/  HADD2.F32 R55, -RZ, R75.reuse.H0_H0 ;  /* 0x2000004bff377230 */ /* 0x100fe20000004100 */
[----:B------:R-:W-:Y:S01]  /*7220*/  F2FP.SATFINITE.E5M2.F32.PACK_AB_MERGE_C R97, R11, R10, RZ ;  /* 0x0000000a0b61723e */ /* 0x000fe200048060ff */
[C---:B------:R-:W-:Y:S01]  /*7230*/  FFMA R15, R41.reuse, R52, R15 ;  /* 0x00000034290f7223 */ /* 0x040fe2000000000f */
[C---:B------:R-:W-:Y:S01]  /*7240*/  FFMA R16, R41.reuse, R53, R16 ;  /* 0x0000003529107223 */ /* 0x040fe20000000010 */
[----:B------:R-:W-:Y:S01]  /*7250*/  FFMA R17, R41, R54, R17 ;  /* 0x0000003629117223 */ /* 0x000fe20000000011 */
[----:B------:R-:W-:Y:S01]  /*7260*/  F2FP.SATFINITE.E5M2.F32.PACK_AB_MERGE_C R97, R9, R8, R97 ;  /* 0x000000080961723e */ /* 0x000fe20004806061 */
[----:B------:R-:W-:Y:S01]  /*7270*/  HADD2.F32 R56, -RZ, R75.H1_H1 ;  /* 0x3000004bff387230 */ /* 0x000fe20000004100 */
[----:B------:R-:W-:Y:S01]  /*7280*/  F2FP.SATFINITE.E5M2.F32.PACK_AB_MERGE_C R98, R15, R14, RZ ;  /* 0x0000000e0f62723e */ /* 0x000fe200048060ff */
[C---:B------:R-:W-:Y:S01]  /*7290*/  FMUL R18, R38.reuse, R18 ;  /* 0x0000001226127220 */ /* 0x040fe20000400000 */
[C---:B------:R-:W-:Y:S01]  /*72a0*/  FMUL R19, R38.reuse, R19 ;  /* 0x0000001326137220 */ /* 0x040fe20000400000 */
[--C-:B------:R-:W-:Y:S02]  /*72b0*/  HADD2.F32 R58, -RZ, R76.reuse.H0_H0 ;  /* 0x2000004cff3a7230 */ /* 0x100fe40000004100 */
[C---:B------:R-:W-:Y:S01]  /*72c0*/  FMUL R3, R38.reuse, R22 ;  /* 0x0000001626037220 */ /* 0x040fe20000400000 */
[C---:B------:R-:W-:Y:S01]  /*72d0*/  FFMA R18, R41.reuse, R55, R18 ;  /* 0x0000003729127223 */ /* 0x040fe20000000012 */
[----:B------:R-:W-:Y:S02]  /*72e0*/  HADD2.F32 R60, -RZ, R76.H1_H1 ;  /* 0x3000004cff3c7230 */ /* 0x000fe40000004100 */
        /* <DEDUP_REMOVED lines=42> */
[----:B------:R-:W-:Y:S03]  /*7590*/  IADD3 R70, PT, PT, R36, 0x1, RZ ;  /* 0x0000000124467810 */ /* 0x000fe60007ffe0ff */
        /* <DEDUP_REMOVED lines=10> */
[----:B------:R-:W-:Y:S02]  /*7640*/  UIADD3 UR9, UPT, UPT, UR49, 0x40, URZ ;  /* 0x0000004031097890 */ /* 0x000fe4000fffe0ff */
[----:B------:R-:W-:Y:S01]  /*7650*/  UIADD3 UR8, UPT, UPT, UR44, 0x3200, URZ ;  /* 0x000032002c087890 */ /* 0x000fe2000fffe0ff */
[----:B------:R-:W-:Y:S01]  /*7660*/  UMOV UR10, UR50 ;  /* 0x00000032000a7c82 */ /* 0x000fe20008000000 */
[----:B------:R-:W-:Y:S01]  /*7670*/  UMOV UR11, UR36 ;  /* 0x00000024000b7c82 */ /* 0x000fe20008000000 */
[----:B--2---:R-:W-:Y:S04]  /*7680*/  UIADD3 UR4, UP0, UPT, UR6, 0x680, URZ ;  /* 0x0000068006047890 */ /* 0x004fe8000ff1e0ff */
[----:B------:R-:W-:Y:S09]  /*7690*/  UIADD3.X UR5, UPT, UPT, URZ, UR7, URZ, UP0, !UPT ;  /* 0x00000007ff057290 */ /* 0x000ff200087fe4ff */
[----:B------:R2:W-:Y:S01]  /*76a0*/  UTMASTG.3D [UR8], [UR4] ;  /* 0x00000008040073b5 */ /* 0x0005e20008010000 */
[----:B------:R0:W-:Y:S01]  /*76b0*/  UTMACMDFLUSH ;  /* 0x00000000000079b7 */ /* 0x0001e20000000000 */
[----:B--2---:R-:W-:Y:S04]  /*76c0*/  DEPBAR.LE SB0, 0x1 ;  /* 0x000080400000791a */ /* 0x004fe80000000000 */
.L_x_110:
[----:B------:R-:W-:Y:S05]  /*76d0*/  BSYNC.RECONVERGENT B0 ;  /* 0x0000000000007941 */ /* 0x000fea0003800200 */
.L_x_109:
[----:B------:R-:W-:Y:S01]  /*76e0*/  BAR.SYNC.DEFER_BLOCKING 0x1, 0x80 ;  /* 0x0042000000007b1d */ /* 0x000fe20000010000 */
[----:B------:R-:W-:Y:S01]  /*76f0*/  ISETP.NE.AND P0, PT, R87, 0x2, PT ;  /* 0x000000025700780c */ /* 0x000fe20003f05270 */
[----:B------:R-:W-:Y:S01]  /*7700*/  UISETP.NE.AND UP0, UPT, UR45, URZ, UPT ;  /* 0x000000ff2d00728c */ /* 0x000fe2000bf05270 */
[----:B------:R-:W-:Y:S01]  /*7710*/  ISETP.NE.AND P1, PT, R70, 0x4, PT ;  /* 0x000000044600780c */ /* 0x000fe20003f25270 */
[----:B------:R-:W-:Y:S01]  /*7720*/  UIADD3 UR30, UPT, UPT, UR37, UR59, URZ ;  /* 0x0000003b251e7290 */ /* 0x000fe2000fffe0ff */
[----:B------:R-:W-:Y:S01]  /*7730*/  SEL R0, RZ, 0x1, P0 ;  /* 0x00000001ff007807 */ /* 0x000fe20000000000 */
[----:B------:R-:W-:Y:S01]  /*7740*/  UIADD3 UR20, UPT, UPT, UR38, UR62, URZ ;  /* 0x0000003e26147290 */ /* 0x000fe2000fffe0ff */
[----:B------:R-:W-:Y:S02]  /*7750*/  SEL R3, RZ, 0x1, P1 ;  /* 0x00000001ff037807 */ /* 0x000fe40000800000 */
[----:B------:R-:W-:Y:S02]  /*7760*/  LOP3.LUT R91, R91, R0, RZ, 0x3c, !PT ;  /* 0x000000005b5b7212 */ /* 0x000fe400078e3cff */
[----:B------:R-:W-:Y:S02]  /*7770*/  LOP3.LUT R92, R92, R3, RZ, 0x3c, !PT ;  /* 0x000000035c5c7212 */ /* 0x000fe400078e3cff */
[----:B------:R-:W-:Y:S02]  /*7780*/  SEL R87, R87, RZ, P0 ;  /* 0x000000ff57577207 */ /* 0x000fe40000000000 */
[----:B------:R-:W-:Y:S01]  /*7790*/  SEL R36, R70, RZ, P1 ;  /* 0x000000ff46247207 */ /* 0x000fe20000800000 */
[----:B------:R-:W-:Y:S01]  /*77a0*/  UMOV UR36, UR58 ;  /* 0x0000003a00247c82 */ /* 0x000fe20008000000 */
[----:B------:R-:W-:Y:S05]  /*77b0*/  BRA.U UP0, `(.L_x_111) ;  /* 0xffffffd500987547 */ /* 0x000fea000b83ffff */
[----:B------:R-:W-:Y:S05]  /*77c0*/  EXIT ;  /* 0x000000000000794d */ /* 0x000fea0003800000 */
.L_x_24:
[----:B-1----:R1:W3:Y:S02]  /*77d0*/  SYNCS.PHASECHK.TRANS64.TRYWAIT P0, [R0+URZ+0xe0], R3 ;  /* 0x0000e003000075a7 */ /* 0x0022e400080011ff */
[----:B---3--:R-:W-:Y:S05]  /*77e0*/  @!P0 NANOSLEEP.SYNCS 0x989680 ;  /* 0x009896800000895d */ /* 0x008fea0003900000 */
[----:B------:R-:W3:Y:S02]  /*77f0*/  @!P0 SYNCS.PHASECHK.TRANS64 P0, [R0+URZ+0xe0], R3 ;  /* 0x0000e003000085a7 */ /* 0x000ee400080010ff */
[----:B---3--:R-:W-:Y:S05]  /*7800*/  @!P0 BRA `(.L_x_24) ;  /* 0xfffffffc00f08947 */ /* 0x008fea000383ffff */
[----:B------:R-:W-:Y:S05]  /*7810*/  BRA `(.L_x_112) ;  /* 0xffffffa000087947 */ /* 0x000fea000383ffff */
.L_x_27:
[----:B-1----:R-:W-:-:S07]  /*7820*/  MOV R0, UR33 ;  /* 0x0000002100007c02 */ /* 0x002fce0008000f00 */
.L_x_113:
[----:B-1----:R1:W3:Y:S02]  /*7830*/  SYNCS.PHASECHK.TRANS64.TRYWAIT P0, [R0+URZ+0x20], R3 ;  /* 0x00002003000075a7 */ /* 0x0022e400080011ff */
[----:B---3--:R-:W-:Y:S05]  /*7840*/  @!P0 NANOSLEEP.SYNCS 0x989680 ;  /* 0x009896800000895d */ /* 0x008fea0003900000 */
[----:B------:R-:W3:Y:S02]  /*7850*/  @!P0 SYNCS.PHASECHK.TRANS64 P0, [R0+URZ+0x20], R3 ;  /* 0x00002003000085a7 */ /* 0x000ee400080010ff */
[----:B---3--:R-:W-:Y:S05]  /*7860*/  @!P0 BRA `(.L_x_113) ;  /* 0xfffffffc00f08947 */ /* 0x008fea000383ffff */
[----:B------:R-:W-:Y:S05]  /*7870*/  BRA `(.L_x_26) ;  /* 0xffffffa000487947 */ /* 0x000fea000383ffff */
.L_x_34:
[----:B-1----:R-:W-:-:S07]  /*7880*/  MOV R0, UR9 ;  /* 0x0000000900007c02 */ /* 0x002fce0008000f00 */
.L_x_114:
[----:B-1----:R1:W3:Y:S02]  /*7890*/  SYNCS.PHASECHK.TRANS64.TRYWAIT P0, [R0+URZ+0x20], R3 ;  /* 0x00002003000075a7 */ /* 0x0022e400080011ff */
[----:B---3--:R-:W-:Y:S05]  /*78a0*/  @!P0 NANOSLEEP.SYNCS 0x989680 ;  /* 0x009896800000895d */ /* 0x008fea0003900000 */
[----:B------:R-:W3:Y:S02]  /*78b0*/  @!P0 SYNCS.PHASECHK.TRANS64 P0, [R0+URZ+0x20], R3 ;  /* 0x00002003000085a7 */ /* 0x000ee400080010ff */
[----:B---3--:R-:W-:Y:S05]  /*78c0*/  @!P0 BRA `(.L_x_114) ;  /* 0xfffffffc00f08947 */ /* 0x008fea000383ffff */
[----:B------:R-:W-:Y:S05]  /*78d0*/  BRA `(.L_x_33) ;  /* 0xffffffa400047947 */ /* 0x000fea000383ffff */
.L_x_39:
[----:B-1----:R1:W3:Y:S02]  /*78e0*/  SYNCS.PHASECHK.TRANS64.TRYWAIT P0, [R3+URZ+0x70], R0 ;  /* 0x00007000030075a7 */ /* 0x0022e400080011ff */
[----:B---3--:R-:W-:Y:S05]  /*78f0*/  @!P0 NANOSLEEP.SYNCS 0x989680 ;  /* 0x009896800000895d */ /* 0x008fea0003900000 */
[----:B------:R-:W3:Y:S02]  /*7900*/  @!P0 SYNCS.PHASECHK.TRANS64 P0, [R3+URZ+0x70], R0 ;  /* 0x00007000030085a7 */ /* 0x000ee400080010ff */
[----:B---3--:R-:W-:Y:S05]  /*7910*/  @!P0 BRA `(.L_x_39) ;  /* 0xfffffffc00f08947 */ /* 0x008fea000383ffff */
[----:B------:R-:W-:Y:S05]  /*7920*/  BRA `(.L_x_115) ;  /* 0xffffffa400a47947 */ /* 0x000fea000383ffff */
.L_x_43:
[----:B-1----:R-:W-:-:S07]  /*7930*/  MOV R0, UR4 ;  /* 0x0000000400007c02 */ /* 0x002fce0008000f00 */
.L_x_116:
[----:B-1----:R1:W3:Y:S02]  /*7940*/  SYNCS.PHASECHK.TRANS64.TRYWAIT P0, [R0+URZ], R3 ;  /* 0x00000003000075a7 */ /* 0x0022e400080011ff */
[----:B---3--:R-:W-:Y:S05]  /*7950*/  @!P0 NANOSLEEP.SYNCS 0x989680 ;  /* 0x009896800000895d */ /* 0x008fea0003900000 */
[----:B------:R-:W3:Y:S02]  /*7960*/  @!P0 SYNCS.PHASECHK.TRANS64 P0, [R0+URZ], R3 ;  /* 0x00000003000085a7 */ /* 0x000ee400080010ff */
[----:B---3--:R-:W-:Y:S05]  /*7970*/  @!P0 BRA `(.L_x_116) ;  /* 0xfffffffc00f08947 */ /* 0x008fea000383ffff */
[----:B------:R-:W-:Y:S05]  /*7980*/  BRA `(.L_x_117) ;  /* 0xffffffac00487947 */ /* 0x000fea000383ffff */
.L_x_44:
[----:B------:R-:W-:-:S07]  /*7990*/  MOV R0, UR5 ;  /* 0x0000000500007c02 */ /* 0x000fce0008000f00 */
.L_x_118:
[----:B-1----:R1:W3:Y:S02]  /*79a0*/  SYNCS.PHASECHK.TRANS64.TRYWAIT P0, [R0+URZ], R3 ;  /* 0x00000003000075a7 */ /* 0x0022e400080011ff */
[----:B---3--:R-:W-:Y:S05]  /*79b0*/  @!P0 NANOSLEEP.SYNCS 0x989680 ;  /* 0x009896800000895d */ /* 0x008fea0003900000 */
[----:B------:R-:W3:Y:S02]  /*79c0*/  @!P0 SYNCS.PHASECHK.TRANS64 P0, [R0+URZ], R3 ;  /* 0x00000003000085a7 */ /* 0x000ee400080010ff */
[----:B---3--:R-:W-:Y:S05]  /*79d0*/  @!P0 BRA `(.L_x_118) ;  /* 0xfffffffc00f08947 */ /* 0x008fea000383ffff */
[----:B------:R-:W-:Y:S05]  /*79e0*/  BRA `(.L_x_119) ;  /* 0xffffffac00547947 */ /* 0x000fea000383ffff */
.L_x_45:
[----:B------:R-:W-:-:S07]  /*79f0*/  MOV R0, UR5 ;  /* 0x0000000500007c02 */ /* 0x000fce0008000f00 */
.L_x_120:
[----:B-1----:R1:W3:Y:S02]  /*7a00*/  SYNCS.PHASECHK.TRANS64.TRYWAIT P0, [R0+URZ], R3 ;  /* 0x00000003000075a7 */ /* 0x0022e400080011ff */
[----:B---3--:R-:W-:Y:S05]  /*7a10*/  @!P0 NANOSLEEP.SYNCS 0x989680 ;  /* 0x009896800000895d */ /* 0x008fea0003900000 */
[----:B------:R-:W3:Y:S02]  /*7a20*/  @!P0 SYNCS.PHASECHK.TRANS64 P0, [R0+URZ], R3 ;  /* 0x00000003000085a7 */ /* 0x000ee400080010ff */
[----:B---3--:R-:W-:Y:S05]  /*7a30*/  @!P0 BRA `(.L_x_120) ;  /* 0xfffffffc00f08947 */ /* 0x008fea000383ffff */
[----:B------:R-:W-:Y:S05]  /*7a40*/  BRA `(.L_x_121) ;  /* 0xffffffac00607947 */ /* 0x000fea000383ffff */
.L_x_48:
[----:B--2---:R2:W3:Y:S02]  /*7a50*/  SYNCS.PHASECHK.TRANS64.TRYWAIT P0, [R2+URZ+0xd0], R5 ;  /* 0x0000d005020075a7 */ /* 0x0044e400080011ff */
[----:B---3--:R-:W-:Y:S05]  /*7a60*/  @!P0 NANOSLEEP.SYNCS 0x989680 ;  /* 0x009896800000895d */ /* 0x008fea0003900000 */
[----:B------:R-:W3:Y:S02]  /*7a70*/  @!P0 SYNCS.PHASECHK.TRANS64 P0, [R2+URZ+0xd0], R5 ;  /* 0x0000d005020085a7 */ /* 0x000ee400080010ff */
[----:B---3--:R-:W-:Y:S05]  /*7a80*/  @!P0 BRA `(.L_x_48) ;  /* 0xfffffffc00f08947 */ /* 0x008fea000383ffff */
[----:B------:R-:W-:Y:S05]  /*7a90*/  BRA `(.L_x_122) ;  /* 0xffffffac00c47947 */ /* 0x000fea000383ffff */
.L_x_49:
[----:B------:R-:W-:-:S07]  /*7aa0*/  MOV R2, UR4 ;  /* 0x0000000400027c02 */ /* 0x000fce0008000f00 */
.L_x_123:
[----:B--2---:R2:W3:Y:S02]  /*7ab0*/  SYNCS.PHASECHK.TRANS64.TRYWAIT P0, [R2+URZ+0x80], R5 ;  /* 0x00008005020075a7 */ /* 0x0044e400080011ff */
[----:B---3--:R-:W-:Y:S05]  /*7ac0*/  @!P0 NANOSLEEP.SYNCS 0x989680 ;  /* 0x009896800000895d */ /* 0x008fea0003900000 */
[----:B------:R-:W3:Y:S02]  /*7ad0*/  @!P0 SYNCS.PHASECHK.TRANS64 P0, [R2+URZ+0x80], R5 ;  /* 0x00008005020085a7 */ /* 0x000ee400080010ff */
[----:B---3--:R-:W-:Y:S05]  /*7ae0*/  @!P0 BRA `(.L_x_123) ;  /* 0xfffffffc00f08947 */ /* 0x008fea000383ffff */
[----:B------:R-:W-:Y:S05]  /*7af0*/  BRA `(.L_x_124) ;  /* 0xffffffac00d47947 */ /* 0x000fea000383ffff */
.L_x_50:
[----:B--2---:R2:W3:Y:S02]  /*7b00*/  SYNCS.PHASECHK.TRANS64.TRYWAIT P1, [R2+URZ+0x70], R5 ;  /* 0x00007005020075a7 */ /* 0x0044e400080211ff */
[----:B---3--:R-:W-:Y:S05]  /*7b10*/  @!P1 NANOSLEEP.SYNCS 0x989680 ;  /* 0x009896800000995d */ /* 0x008fea0003900000 */
[----:B------:R-:W3:Y:S02]  /*7b20*/  @!P1 SYNCS.PHASECHK.TRANS64 P1, [R2+URZ+0x70], R5 ;  /* 0x00007005020095a7 */ /* 0x000ee400080210ff */
[----:B---3--:R-:W-:Y:S05]  /*7b30*/  @!P1 BRA `(.L_x_50) ;  /* 0xfffffffc00f09947 */ /* 0x008fea000383ffff */
[----:B------:R-:W-:Y:S05]  /*7b40*/  BRA `(.L_x_125) ;  /* 0xffffffb000047947 */ /* 0x000fea000383ffff */
.L_x_53:
[----:B------:R-:W-:-:S07]  /*7b50*/  MOV R0, UR4 ;  /* 0x0000000400007c02 */ /* 0x000fce0008000f00 */
.L_x_126:
[----:B--2---:R2:W3:Y:S02]  /*7b60*/  SYNCS.PHASECHK.TRANS64.TRYWAIT P0, [R0+URZ+0x80], R3 ;  /* 0x00008003000075a7 */ /* 0x0044e400080011ff */
[----:B---3--:R-:W-:Y:S05]  /*7b70*/  @!P0 NANOSLEEP.SYNCS 0x989680 ;  /* 0x009896800000895d */ /* 0x008fea0003900000 */
[----:B------:R-:W3:Y:S02]  /*7b80*/  @!P0 SYNCS.PHASECHK.TRANS64 P0, [R0+URZ+0x80], R3 ;  /* 0x00008003000085a7 */ /* 0x000ee400080010ff */
[----:B---3--:R-:W-:Y:S05]  /*7b90*/  @!P0 BRA `(.L_x_126) ;  /* 0xfffffffc00f08947 */ /* 0x008fea000383ffff */
[----:B------:R-:W-:Y:S05]  /*7ba0*/  BRA `(.L_x_52) ;  /* 0xffffffb000587947 */ /* 0x000fea000383ffff */
.L_x_60:
[----:B-1----:R1:W2:Y:S02]  /*7bb0*/  SYNCS.PHASECHK.TRANS64.TRYWAIT P1, [R0+URZ+0x70], R5 ;  /* 0x00007005000075a7 */ /* 0x0022a400080211ff */
[----:B--2---:R-:W-:Y:S05]  /*7bc0*/  @!P1 NANOSLEEP.SYNCS 0x989680 ;  /* 0x009896800000995d */ /* 0x004fea0003900000 */
[----:B------:R-:W2:Y:S02]  /*7bd0*/  @!P1 SYNCS.PHASECHK.TRANS64 P1, [R0+URZ+0x70], R5 ;  /* 0x00007005000095a7 */ /* 0x000ea400080210ff */
[----:B--2---:R-:W-:Y:S05]  /*7be0*/  @!P1 BRA `(.L_x_60) ;  /* 0xfffffffc00f09947 */ /* 0x004fea000383ffff */
[----:B------:R-:W-:Y:S05]  /*7bf0*/  BRA `(.L_x_127) ;  /* 0xffffffb400c07947 */ /* 0x000fea000383ffff */
.L_x_61:
[----:B------:R-:W-:-:S07]  /*7c00*/  MOV R3, UR23 ;  /* 0x0000001700037c02 */ /* 0x000fce0008000f00 */
.L_x_128:
[----:B-1----:R1:W2:Y:S02]  /*7c10*/  SYNCS.PHASECHK.TRANS64.TRYWAIT P0, [R3+URZ+0xb0], R0 ;  /* 0x0000b000030075a7 */ /* 0x0022a400080011ff */
[----:B--2---:R-:W-:Y:S05]  /*7c20*/  @!P0 NANOSLEEP.SYNCS 0x989680 ;  /* 0x009896800000895d */ /* 0x004fea0003900000 */
[----:B------:R-:W2:Y:S02]  /*7c30*/  @!P0 SYNCS.PHASECHK.TRANS64 P0, [R3+URZ+0xb0], R0 ;  /* 0x0000b000030085a7 */ /* 0x000ea400080010ff */
[----:B--2---:R-:W-:Y:S05]  /*7c40*/  @!P0 BRA `(.L_x_128) ;  /* 0xfffffffc00f08947 */ /* 0x004fea000383ffff */
[----:B------:R-:W-:Y:S05]  /*7c50*/  BRA `(.L_x_129) ;  /* 0xffffffb800107947 */ /* 0x000fea000383ffff */
.L_x_64:
[----:B------:R-:W-:Y:S07]  /*7c60*/  MOV R0, UR5 ;  /* 0x0000000500007c02 */ /* 0x000fee0008000f00 */
.L_x_130:
[----:B-1----:R1:W2:Y:S02]  /*7c70*/  SYNCS.PHASECHK.TRANS64.TRYWAIT P0, [R0+URZ], R3 ;  /* 0x00000003000075a7 */ /* 0x0022a400080011ff */
[----:B--2---:R-:W-:Y:S05]  /*7c80*/  @!P0 NANOSLEEP.SYNCS 0x989680 ;  /* 0x009896800000895d */ /* 0x004fea0003900000 */
[----:B------:R-:W2:Y:S02]  /*7c90*/  @!P0 SYNCS.PHASECHK.TRANS64 P0, [R0+URZ], R3 ;  /* 0x00000003000085a7 */ /* 0x000ea400080010ff */
[----:B--2---:R-:W-:Y:S05]  /*7ca0*/  @!P0 BRA `(.L_x_130) ;  /* 0xfffffffc00f08947 */ /* 0x004fea000383ffff */
[----:B------:R-:W-:Y:S05]  /*7cb0*/  BRA `(.L_x_63) ;  /* 0xffffffb8002c7947 */ /* 0x000fea000383ffff */
.L_x_67:
[----:B------:R-:W-:-:S07]  /*7cc0*/  MOV R0, UR4 ;  /* 0x0000000400007c02 */ /* 0x000fce0008000f00 */
.L_x_131:
[----:B--2---:R2:W4:Y:S02]  /*7cd0*/  SYNCS.PHASECHK.TRANS64.TRYWAIT P0, [R0+URZ], R3 ;  /* 0x00000003000075a7 */ /* 0x00452400080011ff */
[----:B----4-:R-:W-:Y:S05]  /*7ce0*/  @!P0 NANOSLEEP.SYNCS 0x989680 ;  /* 0x009896800000895d */ /* 0x010fea0003900000 */
[----:B------:R-:W4:Y:S02]  /*7cf0*/  @!P0 SYNCS.PHASECHK.TRANS64 P0, [R0+URZ], R3 ;  /* 0x00000003000085a7 */ /* 0x000f2400080010ff */
[----:B----4-:R-:W-:Y:S05]  /*7d00*/  @!P0 BRA `(.L_x_131) ;  /* 0xfffffffc00f08947 */ /* 0x010fea000383ffff */
[----:B------:R-:W-:Y:S05]  /*7d10*/  BRA `(.L_x_132) ;  /* 0xffffffb800e07947 */ /* 0x000fea000383ffff */
.L_x_68:
[----:B------:R-:W-:-:S07]  /*7d20*/  MOV R0, UR5 ;  /* 0x0000000500007c02 */ /* 0x000fce0008000f00 */
.L_x_133:
[----:B-1----:R1:W2:Y:S02]  /*7d30*/  SYNCS.PHASECHK.TRANS64.TRYWAIT P0, [R0+URZ], R3 ;  /* 0x00000003000075a7 */ /* 0x0022a400080011ff */
[----:B--2---:R-:W-:Y:S05]  /*7d40*/  @!P0 NANOSLEEP.SYNCS 0x989680 ;  /* 0x009896800000895d */ /* 0x004fea0003900000 */
[----:B------:R-:W2:Y:S02]  /*7d50*/  @!P0 SYNCS.PHASECHK.TRANS64 P0, [R0+URZ], R3 ;  /* 0x00000003000085a7 */ /* 0x000ea400080010ff */
[----:B--2---:R-:W-:Y:S05]  /*7d60*/  @!P0 BRA `(.L_x_133) ;  /* 0xfffffffc00f08947 */ /* 0x004fea000383ffff */
[----:B------:R-:W-:Y:S05]  /*7d70*/  BRA `(.L_x_134) ;  /* 0xffffffb800ec7947 */ /* 0x000fea000383ffff */
.L_x_69:
[----:B------:R-:W-:-:S07]  /*7d80*/  MOV R0, UR5 ;  /* 0x0000000500007c02 */ /* 0x000fce0008000f00 */
.L_x_135:
[----:B-1----:R1:W2:Y:S02]  /*7d90*/  SYNCS.PHASECHK.TRANS64.TRYWAIT P0, [R0+URZ], R3 ;  /* 0x00000003000075a7 */ /* 0x0022a400080011ff */
[----:B--2---:R-:W-:Y:S05]  /*7da0*/  @!P0 NANOSLEEP.SYNCS 0x989680 ;  /* 0x009896800000895d */ /* 0x004fea0003900000 */
[----:B------:R-:W2:Y:S02]  /*7db0*/  @!P0 SYNCS.PHASECHK.TRANS64 P0, [R0+URZ], R3 ;  /* 0x00000003000085a7 */ /* 0x000ea400080010ff */
[----:B--2---:R-:W-:Y:S05]  /*7dc0*/  @!P0 BRA `(.L_x_135) ;  /* 0xfffffffc00f08947 */ /* 0x004fea000383ffff */
[----:B------:R-:W-:Y:S05]  /*7dd0*/  BRA `(.L_x_136) ;  /* 0xffffffb800f87947 */ /* 0x000fea000383ffff */
.L_x_70:
[----:B------:R-:W-:-:S07]  /*7de0*/  MOV R0, UR4 ;  /* 0x0000000400007c02 */ /* 0x000fce0008000f00 */
.L_x_137:
[----:B-1----:R1:W2:Y:S02]  /*7df0*/  SYNCS.PHASECHK.TRANS64.TRYWAIT P0, [R0+URZ], R3 ;  /* 0x00000003000075a7 */ /* 0x0022a400080011ff */
[----:B--2---:R-:W-:Y:S05]  /*7e00*/  @!P0 NANOSLEEP.SYNCS 0x989680 ;  /* 0x009896800000895d */ /* 0x004fea0003900000 */
[----:B------:R-:W2:Y:S02]  /*7e10*/  @!P0 SYNCS.PHASECHK.TRANS64 P0, [R0+URZ], R3 ;  /* 0x00000003000085a7 */ /* 0x000ea400080010ff */
[----:B--2---:R-:W-:Y:S05]  /*7e20*/  @!P0 BRA `(.L_x_137) ;  /* 0xfffffffc00f08947 */ /* 0x004fea000383ffff */
[----:B------:R-:W-:Y:S05]  /*7e30*/  BRA `(.L_x_138) ;  /* 0xffffffbc00047947 */ /* 0x000fea000383ffff */
.L_x_75:
[----:B-1----:R1:W2:Y:S02]  /*7e40*/  SYNCS.PHASECHK.TRANS64.TRYWAIT P0, [R8+URZ+0x70], R5 ;  /* 0x00007005080075a7 */ /* 0x0022a400080011ff */
[----:B--2---:R-:W-:Y:S05]  /*7e50*/  @!P0 NANOSLEEP.SYNCS 0x989680 ;  /* 0x009896800000895d */ /* 0x004fea0003900000 */
[----:B------:R-:W2:Y:S02]  /*7e60*/  @!P0 SYNCS.PHASECHK.TRANS64 P0, [R8+URZ+0x70], R5 ;  /* 0x00007005080085a7 */ /* 0x000ea400080010ff */
[----:B--2---:R-:W-:Y:S05]  /*7e70*/  @!P0 BRA `(.L_x_75) ;  /* 0xfffffffc00f08947 */ /* 0x004fea000383ffff */
[----:B------:R-:W-:Y:S05]  /*7e80*/  BRA `(.L_x_139) ;  /* 0xffffffc000387947 */ /* 0x000fea000383ffff */
.L_x_78:
[----:B------:R-:W-:Y:S07]  /*7e90*/  MOV R0, UR21 ;  /* 0x0000001500007c02 */ /* 0x000fee0008000f00 */
.L_x_140:
[----:B-1----:R1:W2:Y:S02]  /*7ea0*/  SYNCS.PHASECHK.TRANS64.TRYWAIT P1, [R0+URZ+0x68], R5 ;  /* 0x00006805000075a7 */ /* 0x0022a400080211ff */
[----:B--2---:R-:W-:Y:S05]  /*7eb0*/  @!P1 NANOSLEEP.SYNCS 0x989680 ;  /* 0x009896800000995d */ /* 0x004fea0003900000 */
[----:B------:R-:W2:Y:S02]  /*7ec0*/  @!P1 SYNCS.PHASECHK.TRANS64 P1, [R0+URZ+0x68], R5 ;  /* 0x00006805000095a7 */ /* 0x000ea400080210ff */
[----:B--2---:R-:W-:Y:S05]  /*7ed0*/  @!P1 BRA `(.L_x_140) ;  /* 0xfffffffc00f09947 */ /* 0x004fea000383ffff */
[----:B------:R-:W-:Y:S05]  /*7ee0*/  BRA `(.L_x_77) ;  /* 0xffffffc400b47947 */ /* 0x000fea000383ffff */
.L_x_81:
[----:B-1----:R-:W-:Y:S07]  /*7ef0*/  MOV R5, UR21 ;  /* 0x0000001500057c02 */ /* 0x002fee0008000f00 */
.L_x_141:
[----:B-1----:R1:W2:Y:S02]  /*7f00*/  SYNCS.PHASECHK.TRANS64.TRYWAIT P0, [R5+URZ+0x50], R4 ;  /* 0x00005004050075a7 */ /* 0x0022a400080011ff */
[----:B--2---:R-:W-:Y:S05]  /*7f10*/  @!P0 NANOSLEEP.SYNCS 0x989680 ;  /* 0x009896800000895d */ /* 0x004fea0003900000 */
[----:B------:R-:W2:Y:S02]  /*7f20*/  @!P0 SYNCS.PHASECHK.TRANS64 P0, [R5+URZ+0x50], R4 ;  /* 0x00005004050085a7 */ /* 0x000ea400080010ff */
[----:B--2---:R-:W-:Y:S05]  /*7f30*/  @!P0 BRA `(.L_x_141) ;  /* 0xfffffffc00f08947 */ /* 0x004fea000383ffff */
[----:B------:R-:W-:Y:S05]  /*7f40*/  BRA `(.L_x_142) ;  /* 0xffffffc8000c7947 */ /* 0x000fea000383ffff */
.L_x_82:
[----:B------:R-:W-:Y:S07]  /*7f50*/  MOV R5, UR21 ;  /* 0x0000001500057c02 */ /* 0x000fee0008000f00 */
.L_x_143:
[----:B-1----:R1:W2:Y:S02]  /*7f60*/  SYNCS.PHASECHK.TRANS64.TRYWAIT P0, [R5+URZ+0x58], R4 ;  /* 0x00005804050075a7 */ /* 0x0022a400080011ff */
[----:B--2---:R-:W-:Y:S05]  /*7f70*/  @!P0 NANOSLEEP.SYNCS 0x989680 ;  /* 0x009896800000895d */ /* 0x004fea0003900000 */
[----:B------:R-:W2:Y:S02]  /*7f80*/  @!P0 SYNCS.PHASECHK.TRANS64 P0, [R5+URZ+0x58], R4 ;  /* 0x00005804050085a7 */ /* 0x000ea400080010ff */
[----:B--2---:R-:W-:Y:S05]  /*7f90*/  @!P0 BRA `(.L_x_143) ;  /* 0xfffffffc00f08947 */ /* 0x004fea000383ffff */
[----:B------:R-:W-:Y:S05]  /*7fa0*/  BRA `(.L_x_144) ;  /* 0xffffffc8004c7947 */ /* 0x000fea000383ffff */
.L_x_84:
[----:B------:R-:W-:-:S07]  /*7fb0*/  MOV R0, UR21 ;  /* 0x0000001500007c02 */ /* 0x000fce0008000f00 */
.L_x_145:
[----:B-1----:R1:W2:Y:S02]  /*7fc0*/  SYNCS.PHASECHK.TRANS64.TRYWAIT P0, [R0+URZ+0x50], R3 ;  /* 0x00005003000075a7 */ /* 0x0022a400080011ff */
[----:B--2---:R-:W-:Y:S05]  /*7fd0*/  @!P0 NANOSLEEP.SYNCS 0x989680 ;  /* 0x009896800000895d */ /* 0x004fea0003900000 */
[----:B------:R-:W2:Y:S02]  /*7fe0*/  @!P0 SYNCS.PHASECHK.TRANS64 P0, [R0+URZ+0x50], R3 ;  /* 0x00005003000085a7 */ /* 0x000ea400080010ff */
[----:B--2---:R-:W-:Y:S05]  /*7ff0*/  @!P0 BRA `(.L_x_145) ;  /* 0xfffffffc00f08947 */ /* 0x004fea000383ffff */
[----:B------:R-:W-:Y:S05]  /*8000*/  BRA `(.L_x_146) ;  /* 0xffffffc800bc7947 */ /* 0x000fea000383ffff */
.L_x_86:
[----:B-1----:R1:W2:Y:S02]  /*8010*/  SYNCS.PHASECHK.TRANS64.TRYWAIT P0, [R3+URZ+0x70], R0 ;  /* 0x00007000030075a7 */ /* 0x0022a400080011ff */
[----:B--2---:R-:W-:Y:S05]  /*8020*/  @!P0 NANOSLEEP.SYNCS 0x989680 ;  /* 0x009896800000895d */ /* 0x004fea0003900000 */
[----:B------:R-:W2:Y:S02]  /*8030*/  @!P0 SYNCS.PHASECHK.TRANS64 P0, [R3+URZ+0x70], R0 ;  /* 0x00007000030085a7 */ /* 0x000ea400080010ff */
[----:B--2---:R-:W-:Y:S05]  /*8040*/  @!P0 BRA `(.L_x_86) ;  /* 0xfffffffc00f08947 */ /* 0x004fea000383ffff */
[----:B------:R-:W-:Y:S05]  /*8050*/  BRA `(.L_x_147) ;  /* 0xffffffcc00847947 */ /* 0x000fea000383ffff */
.L_x_97:
[----:B--2---:R2:W1:Y:S02]  /*8060*/  SYNCS.PHASECHK.TRANS64.TRYWAIT P1, [R2+URZ+0x40], R5 ;  /* 0x00004005020075a7 */ /* 0x00446400080211ff */
[----:B-1----:R-:W-:Y:S05]  /*8070*/  @!P1 NANOSLEEP.SYNCS 0x989680 ;  /* 0x009896800000995d */ /* 0x002fea0003900000 */
[----:B------:R-:W1:Y:S02]  /*8080*/  @!P1 SYNCS.PHASECHK.TRANS64 P1, [R2+URZ+0x40], R5 ;  /* 0x00004005020095a7 */ /* 0x000e6400080210ff */
[----:B-1----:R-:W-:Y:S05]  /*8090*/  @!P1 BRA `(.L_x_97) ;  /* 0xfffffffc00f09947 */ /* 0x002fea000383ffff */
[----:B------:R-:W-:Y:S05]  /*80a0*/  BRA `(.L_x_96) ;  /* 0xffffffd800f87947 */ /* 0x000fea000383ffff */
.L_x_99:
[----:B--2---:R2:W4:Y:S02]  /*80b0*/  SYNCS.PHASECHK.TRANS64.TRYWAIT P0, [R100+URZ+0x90], R3 ;  /* 0x00009003640075a7 */ /* 0x00452400080011ff */
[----:B----4-:R-:W-:Y:S05]  /*80c0*/  @!P0 NANOSLEEP.SYNCS 0x989680 ;  /* 0x009896800000895d */ /* 0x010fea0003900000 */
[----:B------:R-:W4:Y:S02]  /*80d0*/  @!P0 SYNCS.PHASECHK.TRANS64 P0, [R100+URZ+0x90], R3 ;  /* 0x00009003640085a7 */ /* 0x000f2400080010ff */
[----:B----4-:R-:W-:Y:S05]  /*80e0*/  @!P0 BRA `(.L_x_99) ;  /* 0xfffffffc00f08947 */ /* 0x010fea000383ffff */
[----:B------:R-:W-:Y:S05]  /*80f0*/  BRA `(.L_x_98) ;  /* 0xffffffdc00487947 */ /* 0x000fea000383ffff */
.L_x_107:
[----:B---3--:R3:W4:Y:S02]  /*8100*/  SYNCS.PHASECHK.TRANS64.TRYWAIT P0, [R109+URZ+0x40], R4 ;  /* 0x000040046d0075a7 */ /* 0x00872400080011ff */
[----:B----4-:R-:W-:Y:S05]  /*8110*/  @!P0 NANOSLEEP.SYNCS 0x989680 ;  /* 0x009896800000895d */ /* 0x010fea0003900000 */
[----:B------:R-:W4:Y:S02]  /*8120*/  @!P0 SYNCS.PHASECHK.TRANS64 P0, [R109+URZ+0x40], R4 ;  /* 0x000040046d0085a7 */ /* 0x000f2400080010ff */
[----:B----4-:R-:W-:Y:S05]  /*8130*/  @!P0 BRA `(.L_x_107) ;  /* 0xfffffffc00f08947 */ /* 0x010fea000383ffff */
[----:B------:R-:W-:Y:S05]  /*8140*/  BRA `(.L_x_106) ;  /* 0xffffffe8003c7947 */ /* 0x000fea000383ffff */
        .weak           $__internal_0_$__cuda_sm10x_tcgen05_guardrail_trap_col_being_dealloced_not_returned_by_alloc
        .type           $__internal_0_$__cuda_sm10x_tcgen05_guardrail_trap_col_being_dealloced_not_returned_by_alloc,@function
        .size           $__internal_0_$__cuda_sm10x_tcgen05_guardrail_trap_col_being_dealloced_not_returned_by_alloc,($__internal_1_$__cuda_sm10x_tcgen05_guardrail_trap_phase_invalid_during_alloc - $__internal_0_$__cuda_sm10x_tcgen05_guardrail_trap_col_being_dealloced_not_returned_by_alloc)
$__internal_0_$__cuda_sm10x_tcgen05_guardrail_trap_col_being_dealloced_not_returned_by_alloc:
[----:B------:R-:W-:Y:S05]  /*8150*/  BPT.TRAP 0x1 ;  /* 0x000000040000795c */ /* 0x000fea0000300000 */
[----:B------:R-:W-:-:S04]  /*8160*/  HFMA2 R3, -RZ, RZ, 0, 0 ;  /* 0x00000000ff037431 */ /* 0x000fc800000001ff */
[----:B------:R-:W-:Y:S05]  /*8170*/  RET.REL.NODEC R2 `(_ZN7cutlass13device_kernelINS_4gemm6kernel13GemmUniversalIN4cute5tupleIJiiiiEEENS1_10collective13CollectiveMmaINS1_35MainloopSm100TmaUmmaWarpSpecializedILi4ELi2ELi4ENS5_IJNS4_1CILi2EEENSA_ILi1EEESC_EEEEENS5_IJNSA_ILi64EEENSA_ILi128EEESF_EEENS_12float_e5m2_tENS5_IJlSC_lEEESI_SJ_NS4_8TiledMMAINS4_8MMA_AtomIJNS4_10MMA_TraitsINS4_19SM100_MMA_F8F6F4_SSEJSI_SI_fSF_SG_NS4_17integral_constantINS4_4UMMA5MajorELSQ_0EEESR_NSO_INSP_7ScaleInELSS_0EEEST_EEEEEENS4_6LayoutINS5_IJSC_SC_SC_EEENS5_IJNSA_ILi0EEESY_SY_EEEEENS5_IJNS4_10UnderscoreES11_S11_EEEEENS4_13SM90_TMA_LOADENS4_14ComposedLayoutINS4_7SwizzleILi2ELi4ELi3EEENS4_18smem_ptr_flag_bitsILi8EEENSW_INS5_IJNSA_ILi8EEESF_EEENS5_IJSF_SC_EEEEEEEvNS4_8identityENS4_23SM90_TMA_LOAD_MULTICASTES1E_vS1F_EENS_8epilogue10collective18CollectiveEpilogueINS1I_23Sm100TmaWarpSpecializedILi2ELi2ELi32ELb0ELb0EEEJSH_NS5_IJNSW_ISF_SC_EES1N_EEESI_SJ_SI_SJ_NS1I_6fusion15FusionCallbacksIS1M_NS1P_17LinearCombinationISI_fSI_fLNS_15FloatRoundStyleE2EEESH_S1O_JEEENS4_5SM1004TMEM4LOAD26SM100_TMEM_LOAD_16dp32b32xES14_S1E_NS4_39AutoVectorizingCopyWithAssumedAlignmentILi128EEENS4_14SM90_TMA_STOREES1E_S20_S20_EEEvvEEEEvNT_6ParamsE) ;  /* 0xffffff7c02a07950 */ /* 0x000fea0003c3ffff */
        .weak           $__internal_1_$__cuda_sm10x_tcgen05_guardrail_trap_phase_invalid_during_alloc
        .type           $__internal_1_$__cuda_sm10x_tcgen05_guardrail_trap_phase_invalid_during_alloc,@function
        .size           $__internal_1_$__cuda_sm10x_tcgen05_guardrail_trap_phase_invalid_during_alloc,($__internal_2_$__cuda_sm10x_tcgen05_guardrail_trap_unallocated_columns_being_dealloced - $__internal_1_$__cuda_sm10x_tcgen05_guardrail_trap_phase_invalid_during_alloc)
$__internal_1_$__cuda_sm10x_tcgen05_guardrail_trap_phase_invalid_during_alloc:
[----:B------:R-:W-:Y:S05]  /*8180*/  BPT.TRAP 0x1 ;  /* 0x000000040000795c */ /* 0x000fea0000300000 */
[----:B------:R-:W-:-:S04]  /*8190*/  MOV R5, 0x0 ;  /* 0x0000000000057802 */ /* 0x000fc80000000f00 */
[----:B------:R-:W-:Y:S05]  /*81a0*/  RET.REL.NODEC R4 `(_ZN7cutlass13device_kernelINS_4gemm6kernel13GemmUniversalIN4cute5tupleIJiiiiEEENS1_10collective13CollectiveMmaINS1_35MainloopSm100TmaUmmaWarpSpecializedILi4ELi2ELi4ENS5_IJNS4_1CILi2EEENSA_ILi1EEESC_EEEEENS5_IJNSA_ILi64EEENSA_ILi128EEESF_EEENS_12float_e5m2_tENS5_IJlSC_lEEESI_SJ_NS4_8TiledMMAINS4_8MMA_AtomIJNS4_10MMA_TraitsINS4_19SM100_MMA_F8F6F4_SSEJSI_SI_fSF_SG_NS4_17integral_constantINS4_4UMMA5MajorELSQ_0EEESR_NSO_INSP_7ScaleInELSS_0EEEST_EEEEEENS4_6LayoutINS5_IJSC_SC_SC_EEENS5_IJNSA_ILi0EEESY_SY_EEEEENS5_IJNS4_10UnderscoreES11_S11_EEEEENS4_13SM90_TMA_LOADENS4_14ComposedLayoutINS4_7SwizzleILi2ELi4ELi3EEENS4_18smem_ptr_flag_bitsILi8EEENSW_INS5_IJNSA_ILi8EEESF_EEENS5_IJSF_SC_EEEEEEEvNS4_8identityENS4_23SM90_TMA_LOAD_MULTICASTES1E_vS1F_EENS_8epilogue10collective18CollectiveEpilogueINS1I_23Sm100TmaWarpSpecializedILi2ELi2ELi32ELb0ELb0EEEJSH_NS5_IJNSW_ISF_SC_EES1N_EEESI_SJ_SI_SJ_NS1I_6fusion15FusionCallbacksIS1M_NS1P_17LinearCombinationISI_fSI_fLNS_15FloatRoundStyleE2EEESH_S1O_JEEENS4_5SM1004TMEM4LOAD26SM100_TMEM_LOAD_16dp32b32xES14_S1E_NS4_39AutoVectorizingCopyWithAssumedAlignmentILi128EEENS4_14SM90_TMA_STOREES1E_S20_S20_EEEvvEEEEvNT_6ParamsE) ;  /* 0xffffff7c04947950 */ /* 0x000fea0003c3ffff */
        .weak           $__internal_2_$__cuda_sm10x_tcgen05_guardrail_trap_unallocated_columns_being_dealloced
        .type           $__internal_2_$__cuda_sm10x_tcgen05_guardrail_trap_unallocated_columns_being_dealloced,@function
        .size           $__internal_2_$__cuda_sm10x_tcgen05_guardrail_trap_unallocated_columns_being_dealloced,(.L_x_149 - $__internal_2_$__cuda_sm10x_tcgen05_guardrail_trap_unallocated_columns_being_dealloced)
$__internal_2_$__cuda_sm10x_tcgen05_guardrail_trap_unallocated_columns_being_dealloced:
[----:B------:R-:W-:Y:S05]  /*81b0*/  BPT.TRAP 0x1 ;  /* 0x000000040000795c */ /* 0x000fea0000300000 */
[----:B------:R-:W-:-:S04]  /*81c0*/  HFMA2 R3, -RZ, RZ, 0, 0 ;  /* 0x00000000ff037431 */ /* 0x000fc800000001ff */
[----:B------:R-:W-:Y:S05]  /*81d0*/  RET.REL.NODEC R2 `(_ZN7cutlass13device_kernelINS_4gemm6kernel13GemmUniversalIN4cute5tupleIJiiiiEEENS1_10collective13CollectiveMmaINS1_35MainloopSm100TmaUmmaWarpSpecializedILi4ELi2ELi4ENS5_IJNS4_1CILi2EEENSA_ILi1EEESC_EEEEENS5_IJNSA_ILi64EEENSA_ILi128EEESF_EEENS_12float_e5m2_tENS5_IJlSC_lEEESI_SJ_NS4_8TiledMMAINS4_8MMA_AtomIJNS4_10MMA_TraitsINS4_19SM100_MMA_F8F6F4_SSEJSI_SI_fSF_SG_NS4_17integral_constantINS4_4UMMA5MajorELSQ_0EEESR_NSO_INSP_7ScaleInELSS_0EEEST_EEEEEENS4_6LayoutINS5_IJSC_SC_SC_EEENS5_IJNSA_ILi0EEESY_SY_EEEEENS5_IJNS4_10UnderscoreES11_S11_EEEEENS4_13SM90_TMA_LOADENS4_14ComposedLayoutINS4_7SwizzleILi2ELi4ELi3EEENS4_18smem_ptr_flag_bitsILi8EEENSW_INS5_IJNSA_ILi8EEESF_EEENS5_IJSF_SC_EEEEEEEvNS4_8identityENS4_23SM90_TMA_LOAD_MULTICASTES1E_vS1F_EENS_8epilogue10collective18CollectiveEpilogueINS1I_23Sm100TmaWarpSpecializedILi2ELi2ELi32ELb0ELb0EEEJSH_NS5_IJNSW_ISF_SC_EES1N_EEESI_SJ_SI_SJ_NS1I_6fusion15FusionCallbacksIS1M_NS1P_17LinearCombinationISI_fSI_fLNS_15FloatRoundStyleE2EEESH_S1O_JEEENS4_5SM1004TMEM4LOAD26SM100_TMEM_LOAD_16dp32b32xES14_S1E_NS4_39AutoVectorizingCopyWithAssumedAlignmentILi128EEENS4_14SM90_TMA_STOREES1E_S20_S20_EEEvvEEEEvNT_6ParamsE) ;  /* 0xffffff7c02887950 */ /* 0x000fea0003c3ffff */
.L_x_148:
[----:B------:R-:W-:-:S00]  /*81e0*/  BRA `(.L_x_148) ;  /* 0xfffffffc00fc7947 */ /* 0x000fc0000383ffff */
[----:B------:R-:W-:-:S00]  /*81f0*/  NOP ;  /* 0x0000000000007918 */ /* 0x000fc00000000000 */
        /* <DEDUP_REMOVED lines=8> */
.L_x_149:


//--------------------- .nv.global.init           --------------------------
	.section	.nv.global.init,"aw",@progbits
.nv.global.init:
	.type		$str$27,@object
	.size		$str$27,($str$28 - $str$27)
$str$27:
        /*0000*/ 	.byte	0x28, 0x61, 0x64, 0x64, 0x72, 0x65, 0x73, 0x73, 0x20, 0x26, 0x20, 0x6d, 0x61, 0x73, 0x6b, 0x29
        /*0010*/ 	.byte	0x20, 0x3d, 0x3d, 0x20, 0x30, 0x00
	.type		$str$28,@object
	.size		$str$28,($str$26 - $str$28)
$str$28:
        /*0016*/ 	.byte	0x2f, 0x74, 0x6d, 0x70, 0x2f, 0x63, 0x75, 0x74, 0x6c, 0x61, 0x73, 0x73, 0x5f, 0x73, 0x77, 0x65
        /*0026*/ 	.byte	0x65, 0x70, 0x5f, 0x73, 0x72, 0x63, 0x2f, 0x69, 0x6e, 0x63, 0x6c, 0x75, 0x64, 0x65, 0x2f, 0x63
        /*0036*/ 	.byte	0x75, 0x74, 0x65, 0x2f, 0x70, 0x6f, 0x69, 0x6e, 0x74, 0x65, 0x72, 0x5f, 0x66, 0x6c, 0x61, 0x67
        /*0046*/ 	.byte	0x67, 0x65, 0x64, 0x2e, 0x68, 0x70, 0x70, 0x00
	.type		$str$26,@object
	.size		$str$26,($str$25 - $str$26)
$str$26:
        /*004e*/ 	.byte	0x2f, 0x74, 0x6d, 0x70, 0x2f, 0x63, 0x75, 0x74, 0x6c, 0x61, 0x73, 0x73, 0x5f, 0x73, 0x77, 0x65
        /*005e*/ 	.byte	0x65, 0x70, 0x5f, 0x73, 0x72, 0x63, 0x2f, 0x69, 0x6e, 0x63, 0x6c, 0x75, 0x64, 0x65, 0x2f, 0x63
        /*006e*/ 	.byte	0x75, 0x74, 0x65, 0x2f, 0x61, 0x74, 0x6f, 0x6d, 0x2f, 0x63, 0x6f, 0x70, 0x79, 0x5f, 0x74, 0x72
        /*007e*/ 	.byte	0x61, 0x69, 0x74, 0x73, 0x5f, 0x73, 0x6d, 0x31, 0x30, 0x30, 0x2e, 0x68, 0x70, 0x70, 0x00
	.type		$str$25,@object
	.size		$str$25,(__unnamed_1 - $str$25)
$str$25:
        /*008d*/ 	.byte	0x28, 0x28, 0x75, 0x69, 0x6e, 0x74, 0x33, 0x32, 0x5f, 0x74, 0x28, 0x74, 0x68, 0x72, 0x65, 0x61
        /*009d*/ 	.byte	0x64, 0x49, 0x64, 0x78, 0x2e, 0x78, 0x29, 0x20, 0x2f, 0x20, 0x33, 0x32, 0x29, 0x20, 0x25, 0x20
        /*00ad*/ 	.byte	0x34, 0x29, 0x20, 0x3d, 0x3d, 0x20, 0x28, 0x28, 0x28, 0x74, 0x6d, 0x65, 0x6d, 0x5f, 0x61, 0x64
        /*00bd*/ 	.byte	0x64, 0x72, 0x20, 0x3e, 0x3e, 0x20, 0x31, 0x36, 0x29, 0x20, 0x2f, 0x20, 0x33, 0x32, 0x29, 0x20
        /*00cd*/ 	.byte	0x25, 0x20, 0x34, 0x29, 0x00
	.type		__unnamed_1,@object
	.size		__unnamed_1,(__unnamed_2 - __unnamed_1)
__unnamed_1:
        /*00d2*/ 	.byte	0x61, 0x75, 0x74, 0x6f, 0x20, 0x63, 0x75, 0x74, 0x65, 0x3a, 0x3a, 0x61, 0x73, 0x5f, 0x70, 0x6f
        /* <DEDUP_REMOVED lines=24> */
        /*0262*/ 	.byte	0x3c, 0x34, 0x30, 0x39, 0x36, 0x3e, 0x3e, 0x3e, 0x3e, 0x5d, 0x00
	.type		__unnamed_2,@object
	.size		__unnamed_2,(.L_2 - __unnamed_2)
__unnamed_2:
        /* <DEDUP_REMOVED lines=40> */
        /*04ed*/ 	.byte	0x74, 0x65, 0x3a, 0x3a, 0x43, 0x3c, 0x30, 0x3e, 0x3e, 0x3e, 0x3e, 0x5d, 0x00
.L_2:


//--------------------- .nv.shared._ZN7cutlass13device_kernelINS_4gemm6kernel13GemmUniversalIN4cute5tupleIJiiiiEEENS1_10collective13CollectiveMmaINS1_35MainloopSm100TmaUmmaWarpSpecializedILi4ELi2ELi4ENS5_IJNS4_1CILi2EEENSA_ILi1EEESC_EEEEENS5_IJNSA_ILi64EEENSA_ILi128EEESF_EEENS_12float_e5m2_tENS5_IJlSC_lEEESI_SJ_NS4_8TiledMMAINS4_8MMA_AtomIJNS4_10MMA_TraitsINS4_19SM100_MMA_F8F6F4_SSEJSI_SI_fSF_SG_NS4_17integral_constantINS4_4UMMA5MajorELSQ_0EEESR_NSO_INSP_7ScaleInELSS_0EEEST_EEEEEENS4_6LayoutINS5_IJSC_SC_SC_EEENS5_IJNSA_ILi0EEESY_SY_EEEEENS5_IJNS4_10UnderscoreES11_S11_EEEEENS4_13SM90_TMA_LOADENS4_14ComposedLayoutINS4_7SwizzleILi2ELi4ELi3EEENS4_18smem_ptr_flag_bitsILi8EEENSW_INS5_IJNSA_ILi8EEESF_EEENS5_IJSF_SC_EEEEEEEvNS4_8identityENS4_23SM90_TMA_LOAD_MULTICASTES1E_vS1F_EENS_8epilogue10collective18CollectiveEpilogueINS1I_23Sm100TmaWarpSpecializedILi2ELi2ELi32ELb0ELb0EEEJSH_NS5_IJNSW_ISF_SC_EES1N_EEESI_SJ_SI_SJ_NS1I_6fusion15FusionCallbacksIS1M_NS1P_17LinearCombinationISI_fSI_fLNS_15FloatRoundStyleE2EEESH_S1O_JEEENS4_5SM1004TMEM4LOAD26SM100_TMEM_LOAD_16dp32b32xES14_S1E_NS4_39AutoVectorizingCopyWithAssumedAlignmentILi128EEENS4_14SM90_TMA_STOREES1E_S20_S20_EEEvvEEEEvNT_6ParamsE --------------------------
	.section	.nv.shared._ZN7cutlass13device_kernelINS_4gemm6kernel13GemmUniversalIN4cute5tupleIJiiiiEEENS1_10collective13CollectiveMmaINS1_35MainloopSm100TmaUmmaWarpSpecializedILi4ELi2ELi4ENS5_IJNS4_1CILi2EEENSA_ILi1EEESC_EEEEENS5_IJNSA_ILi64EEENSA_ILi128EEESF_EEENS_12float_e5m2_tENS5_IJlSC_lEEESI_SJ_NS4_8TiledMMAINS4_8MMA_AtomIJNS4_10MMA_TraitsINS4_19SM100_MMA_F8F6F4_SSEJSI_SI_fSF_SG_NS4_17integral_constantINS4_4UMMA5MajorELSQ_0EEESR_NSO_INSP_7ScaleInELSS_0EEEST_EEEEEENS4_6LayoutINS5_IJSC_SC_SC_EEENS5_IJNSA_ILi0EEESY_SY_EEEEENS5_IJNS4_10UnderscoreES11_S11_EEEEENS4_13SM90_TMA_LOADENS4_14ComposedLayoutINS4_7SwizzleILi2ELi4ELi3EEENS4_18smem_ptr_flag_bitsILi8EEENSW_INS5_IJNSA_ILi8EEESF_EEENS5_IJSF_SC_EEEEEEEvNS4_8identityENS4_23SM90_TMA_LOAD_MULTICASTES1E_vS1F_EENS_8epilogue10collective18CollectiveEpilogueINS1I_23Sm100TmaWarpSpecializedILi2ELi2ELi32ELb0ELb0EEEJSH_NS5_IJNSW_ISF_SC_EES1N_EEESI_SJ_SI_SJ_NS1I_6fusion15FusionCallbacksIS1M_NS1P_17LinearCombinationISI_fSI_fLNS_15FloatRoundStyleE2EEESH_S1O_JEEENS4_5SM1004TMEM4LOAD26SM100_TMEM_LOAD_16dp32b32xES14_S1E_NS4_39AutoVectorizingCopyWithAssumedAlignmentILi128EEENS4_14SM90_TMA_STOREES1E_S20_S20_EEEvvEEEEvNT_6ParamsE,"aw",@nobits
	.sectionflags	@""
	.align	16
	.zero		1024


//--------------------- .nv.shared.reserved.0     --------------------------
	.section	.nv.shared.reserved.0,"aw",@nobits
	.weak		__nv_reservedSMEM_offset_0_alias
	.size		__nv_reservedSMEM_offset_0_alias, 0, 64
	.other		__nv_reservedSMEM_offset_0_alias,@"STO_CUDA_RESERVED_SHARED STV_DEFAULT"
__nv_reservedSMEM_offset_0_alias:
	.zero		0
.nv.shared.reserved.0:
	.zero		64
	.weak		__nv_reservedSMEM_tcgen05_partition
	.type		__nv_reservedSMEM_tcgen05_partition,@object
	.size		__nv_reservedSMEM_tcgen05_partition,(.L_0 - __nv_reservedSMEM_tcgen05_partition)
__nv_reservedSMEM_tcgen05_partition:
	.zero		32
.L_0:


//--------------------- .nv.global                --------------------------
	.section	.nv.global,"aw",@nobits
.nv.global:
	.type		_ZN40_INTERNAL_f1bea4ca_4_k_cu_1e9c218d_102184cute1_E,@object
	.size		_ZN40_INTERNAL_f1bea4ca_4_k_cu_1e9c218d_102184cute1_E,(_ZN40_INTERNAL_f1bea4ca_4_k_cu_1e9c218d_102184cuda3std3__45__cpo6cbeginE - _ZN40_INTERNAL_f1bea4ca_4_k_cu_1e9c218d_102184cute1_E)
_ZN40_INTERNAL_f1bea4ca_4_k_cu_1e9c218d_102184cute1_E:
	.zero		1
	.type		_ZN40_INTERNAL_f1bea4ca_4_k_cu_1e9c218d_102184cuda3std3__45__cpo6cbeginE,@object
	.size		_ZN40_INTERNAL_f1bea4ca_4_k_cu_1e9c218d_102184cuda3std3__45__cpo6cbeginE,(_ZN40_INTERNAL_f1bea4ca_4_k_cu_1e9c218d_102184cuda3std3__48in_placeE - _ZN40_INTERNAL_f1bea4ca_4_k_cu_1e9c218d_102184cuda3std3__45__cpo6cbeginE)
_ZN40_INTERNAL_f1bea4ca_4_k_cu_1e9c218d_102184cuda3std3__45__cpo6cbeginE:
	.zero		1
	.type		_ZN40_INTERNAL_f1bea4ca_4_k_cu_1e9c218d_102184cuda3std3__48in_placeE,@object
	.size		_ZN40_INTERNAL_f1bea4ca_4_k_cu_1e9c218d_102184cuda3std3__48in_placeE,(_ZN40_INTERNAL_f1bea4ca_4_k_cu_1e9c218d_102184cuda3std6ranges3__45__cpo9iter_moveE - _ZN40_INTERNAL_f1bea4ca_4_k_cu_1e9c218d_102184cuda3std3__48in_placeE)
_ZN40_INTERNAL_f1bea4ca_4_k_cu_1e9c218d_102184cuda3std3__48in_placeE:
	.zero		1
	.type		_ZN40_INTERNAL_f1bea4ca_4_k_cu_1e9c218d_102184cuda3std6ranges3__45__cpo9iter_moveE,@object
	.size		_ZN40_INTERNAL_f1bea4ca_4_k_cu_1e9c218d_102184cuda3std6ranges3__45__cpo9iter_moveE,(_ZN40_INTERNAL_f1bea4ca_4_k_cu_1e9c218d_102184cuda3std3__45__cpo5beginE - _ZN40_INTERNAL_f1bea4ca_4_k_cu_1e9c218d_102184cuda3std6ranges3__45__cpo9iter_moveE)
_ZN40_INTERNAL_f1bea4ca_4_k_cu_1e9c218d_102184cuda3std6ranges3__45__cpo9iter_moveE:
	.zero		1
	.type		_ZN40_INTERNAL_f1bea4ca_4_k_cu_1e9c218d_102184cuda3std3__45__cpo5beginE,@object
	.size		_ZN40_INTERNAL_f1bea4ca_4_k_cu_1e9c218d_102184cuda3std3__45__cpo5beginE,(_ZN40_INTERNAL_f1bea4ca_4_k_cu_1e9c218d_102184cuda3std3__442_GLOBAL__N__f1bea4ca_4_k_cu_1e9c218d_102186ignoreE - _ZN40_INTERNAL_f1bea4ca_4_k_cu_1e9c218d_102184cuda3std3__45__cpo5beginE)
_ZN40_INTERNAL_f1bea4ca_4_k_cu_1e9c218d_102184cuda3std3__45__cpo5beginE:
	.zero		1
	.type		_ZN40_INTERNAL_f1bea4ca_4_k_cu_1e9c218d_102184cuda3std3__442_GLOBAL__N__f1bea4ca_4_k_cu_1e9c218d_102186ignoreE,@object
	.size		_ZN40_INTERNAL_f1bea4ca_4_k_cu_1e9c218d_102184cuda3std3__442_GLOBAL__N__f1bea4ca_4_k_cu_1e9c218d_102186ignoreE,(_ZN40_INTERNAL_f1bea4ca_4_k_cu_1e9c218d_102184cute7productE - _ZN40_INTERNAL_f1bea4ca_4_k_cu_1e9c218d_102184cuda3std3__442_GLOBAL__N__f1bea4ca_4_k_cu_1e9c218d_102186ignoreE)
_ZN40_INTERNAL_f1bea4ca_4_k_cu_1e9c218d_102184cuda3std3__442_GLOBAL__N__f1bea4ca_4_k_cu_1e9c218d_102186ignoreE:
	.zero		1
	.type		_ZN40_INTERNAL_f1bea4ca_4_k_cu_1e9c218d_102184cute7productE,@object
	.size		_ZN40_INTERNAL_f1bea4ca_4_k_cu_1e9c218d_102184cute7productE,(_ZN40_INTERNAL_f1bea4ca_4_k_cu_1e9c218d_102184cuda3std3__45__cpo3endE - _ZN40_INTERNAL_f1bea4ca_4_k_cu_1e9c218d_102184cute7productE)
_ZN40_INTERNAL_f1bea4ca_4_k_cu_1e9c218d_102184cute7productE:
	.zero		1
	.type		_ZN40_INTERNAL_f1bea4ca_4_k_cu_1e9c218d_102184cuda3std3__45__cpo3endE,@object
	.size		_ZN40_INTERNAL_f1bea4ca_4_k_cu_1e9c218d_102184cuda3std3__45__cpo3endE,(_ZN40_INTERNAL_f1bea4ca_4_k_cu_1e9c218d_102184cuda3std3__419piecewise_constructE - _ZN40_INTERNAL_f1bea4ca_4_k_cu_1e9c218d_102184cuda3std3__45__cpo3endE)
_ZN40_INTERNAL_f1bea4ca_4_k_cu_1e9c218d_102184cuda3std3__45__cpo3endE:
	.zero		1
	.type		_ZN40_INTERNAL_f1bea4ca_4_k_cu_1e9c218d_102184cuda3std3__419piecewise_constructE,@object
	.size		_ZN40_INTERNAL_f1bea4ca_4_k_cu_1e9c218d_102184cuda3std3__419piecewise_constructE,(_ZN40_INTERNAL_f1bea4ca_4_k_cu_1e9c218d_102184cuda3std3__45__cpo4cendE - _ZN40_INTERNAL_f1bea4ca_4_k_cu_1e9c218d_102184cuda3std3__419piecewise_constructE)
_ZN40_INTERNAL_f1bea4ca_4_k_cu_1e9c218d_102184cuda3std3__419piecewise_constructE:
	.zero		1
	.type		_ZN40_INTERNAL_f1bea4ca_4_k_cu_1e9c218d_102184cuda3std3__45__cpo4cendE,@object
	.size		_ZN40_INTERNAL_f1bea4ca_4_k_cu_1e9c218d_102184cuda3std3__45__cpo4cendE,(_ZN40_INTERNAL_f1bea4ca_4_k_cu_1e9c218d_102184cuda3std6ranges3__45__cpo4swapE - _ZN40_INTERNAL_f1bea4ca_4_k_cu_1e9c218d_102184cuda3std3__45__cpo4cendE)
_ZN40_INTERNAL_f1bea4ca_4_k_cu_1e9c218d_102184cuda3std3__45__cpo4cendE:
	.zero		1
	.type		_ZN40_INTERNAL_f1bea4ca_4_k_cu_1e9c218d_102184cuda3std6ranges3__45__cpo4swapE,@object
	.size		_ZN40_INTERNAL_f1bea4ca_4_k_cu_1e9c218d_102184cuda3std6ranges3__45__cpo4swapE,(.L_10 - _ZN40_INTERNAL_f1bea4ca_4_k_cu_1e9c218d_102184cuda3std6ranges3__45__cpo4swapE)
_ZN40_INTERNAL_f1bea4ca_4_k_cu_1e9c218d_102184cuda3std6ranges3__45__cpo4swapE:
	.zero		1
.L_10:


//--------------------- .nv.constant0._ZN7cutlass13device_kernelINS_4gemm6kernel13GemmUniversalIN4cute5tupleIJiiiiEEENS1_10collective13CollectiveMmaINS1_35MainloopSm100TmaUmmaWarpSpecializedILi4ELi2ELi4ENS5_IJNS4_1CILi2EEENSA_ILi1EEESC_EEEEENS5_IJNSA_ILi64EEENSA_ILi128EEESF_EEENS_12float_e5m2_tENS5_IJlSC_lEEESI_SJ_NS4_8TiledMMAINS4_8MMA_AtomIJNS4_10MMA_TraitsINS4_19SM100_MMA_F8F6F4_SSEJSI_SI_fSF_SG_NS4_17integral_constantINS4_4UMMA5MajorELSQ_0EEESR_NSO_INSP_7ScaleInELSS_0EEEST_EEEEEENS4_6LayoutINS5_IJSC_SC_SC_EEENS5_IJNSA_ILi0EEESY_SY_EEEEENS5_IJNS4_10UnderscoreES11_S11_EEEEENS4_13SM90_TMA_LOADENS4_14ComposedLayoutINS4_7SwizzleILi2ELi4ELi3EEENS4_18smem_ptr_flag_bitsILi8EEENSW_INS5_IJNSA_ILi8EEESF_EEENS5_IJSF_SC_EEEEEEEvNS4_8identityENS4_23SM90_TMA_LOAD_MULTICASTES1E_vS1F_EENS_8epilogue10collective18CollectiveEpilogueINS1I_23Sm100TmaWarpSpecializedILi2ELi2ELi32ELb0ELb0EEEJSH_NS5_IJNSW_ISF_SC_EES1N_EEESI_SJ_SI_SJ_NS1I_6fusion15FusionCallbacksIS1M_NS1P_17LinearCombinationISI_fSI_fLNS_15FloatRoundStyleE2EEESH_S1O_JEEENS4_5SM1004TMEM4LOAD26SM100_TMEM_LOAD_16dp32b32xES14_S1E_NS4_39AutoVectorizingCopyWithAssumedAlignmentILi128EEENS4_14SM90_TMA_STOREES1E_S20_S20_EEEvvEEEEvNT_6ParamsE --------------------------
	.section	.nv.constant0._ZN7cutlass13device_kernelINS_4gemm6kernel13GemmUniversalIN4cute5tupleIJiiiiEEENS1_10collective13CollectiveMmaINS1_35MainloopSm100TmaUmmaWarpSpecializedILi4ELi2ELi4ENS5_IJNS4_1CILi2EEENSA_ILi1EEESC_EEEEENS5_IJNSA_ILi64EEENSA_ILi128EEESF_EEENS_12float_e5m2_tENS5_IJlSC_lEEESI_SJ_NS4_8TiledMMAINS4_8MMA_AtomIJNS4_10MMA_TraitsINS4_19SM100_MMA_F8F6F4_SSEJSI_SI_fSF_SG_NS4_17integral_constantINS4_4UMMA5MajorELSQ_0EEESR_NSO_INSP_7ScaleInELSS_0EEEST_EEEEEENS4_6LayoutINS5_IJSC_SC_SC_EEENS5_IJNSA_ILi0EEESY_SY_EEEEENS5_IJNS4_10UnderscoreES11_S11_EEEEENS4_13SM90_TMA_LOADENS4_14ComposedLayoutINS4_7SwizzleILi2ELi4ELi3EEENS4_18smem_ptr_flag_bitsILi8EEENSW_INS5_IJNSA_ILi8EEESF_EEENS5_IJSF_SC_EEEEEEEvNS4_8identityENS4_23SM90_TMA_LOAD_MULTICASTES1E_vS1F_EENS_8epilogue10collective18CollectiveEpilogueINS1I_23Sm100TmaWarpSpecializedILi2ELi2ELi32ELb0ELb0EEEJSH_NS5_IJNSW_ISF_SC_EES1N_EEESI_SJ_SI_SJ_NS1I_6fusion15FusionCallbacksIS1M_NS1P_17LinearCombinationISI_fSI_fLNS_15FloatRoundStyleE2EEESH_S1O_JEEENS4_5SM1004TMEM4LOAD26SM100_TMEM_LOAD_16dp32b32xES14_S1E_NS4_39AutoVectorizingCopyWithAssumedAlignmentILi128EEENS4_14SM90_TMA_STOREES1E_S20_S20_EEEvvEEEEvNT_6ParamsE,"a",@progbits
	.sectionflags	@""
	.align	4
.nv.constant0._ZN7cutlass13device_kernelINS_4gemm6kernel13GemmUniversalIN4cute5tupleIJiiiiEEENS1_10collective13CollectiveMmaINS1_35MainloopSm100TmaUmmaWarpSpecializedILi4ELi2ELi4ENS5_IJNS4_1CILi2EEENSA_ILi1EEESC_EEEEENS5_IJNSA_ILi64EEENSA_ILi128EEESF_EEENS_12float_e5m2_tENS5_IJlSC_lEEESI_SJ_NS4_8TiledMMAINS4_8MMA_AtomIJNS4_10MMA_TraitsINS4_19SM100_MMA_F8F6F4_SSEJSI_SI_fSF_SG_NS4_17integral_constantINS4_4UMMA5MajorELSQ_0EEESR_NSO_INSP_7ScaleInELSS_0EEEST_EEEEEENS4_6LayoutINS5_IJSC_SC_SC_EEENS5_IJNSA_ILi0EEESY_SY_EEEEENS5_IJNS4_10UnderscoreES11_S11_EEEEENS4_13SM90_TMA_LOADENS4_14ComposedLayoutINS4_7SwizzleILi2ELi4ELi3EEENS4_18smem_ptr_flag_bitsILi8EEENSW_INS5_IJNSA_ILi8EEESF_EEENS5_IJSF_SC_EEEEEEEvNS4_8identityENS4_23SM90_TMA_LOAD_MULTICASTES1E_vS1F_EENS_8epilogue10collective18CollectiveEpilogueINS1I_23Sm100TmaWarpSpecializedILi2ELi2ELi32ELb0ELb0EEEJSH_NS5_IJNSW_ISF_SC_EES1N_EEESI_SJ_SI_SJ_NS1I_6fusion15FusionCallbacksIS1M_NS1P_17LinearCombinationISI_fSI_fLNS_15FloatRoundStyleE2EEESH_S1O_JEEENS4_5SM1004TMEM4LOAD26SM100_TMEM_LOAD_16dp32b32xES14_S1E_NS4_39AutoVectorizingCopyWithAssumedAlignmentILi128EEENS4_14SM90_TMA_STOREES1E_S20_S20_EEEvvEEEEvNT_6ParamsE:
	.zero		2944


//--------------------- SYMBOLS --------------------------

	.type		.nv.reservedSmem.offset0,@object
	.size		.nv.reservedSmem.offset0,0x4
	.type		.nv.reservedSmem.cap,@object
	.size		.nv.reservedSmem.cap,0x4
	.type		__assertfail,@function
